//
// Generated by NVIDIA NVVM Compiler
//
// Compiler Build ID: CL-36424714
// Cuda compilation tools, release 13.0, V13.0.88
// Based on NVVM 20.0.0
//

.version 9.0
.target sm_100
.address_size 64

	// .globl	_Z18histogram256KernelPjiPij
// _ZZ18histogram256KernelPjiPijE6s_Hist has been demoted
// _ZZ23mergeHistogram256KernelPjS_jE4data has been demoted
// _ZZ17histogram64KernelPjP5uint4jE6s_Hist has been demoted
// _ZZ22mergeHistogram64KernelPjS_jE4data has been demoted

.visible .entry _Z18histogram256KernelPjiPij(
	.param .u64 .ptr .align 1 _Z18histogram256KernelPjiPij_param_0,
	.param .u32 _Z18histogram256KernelPjiPij_param_1,
	.param .u64 .ptr .align 1 _Z18histogram256KernelPjiPij_param_2,
	.param .u32 _Z18histogram256KernelPjiPij_param_3
)
{
	.reg .pred 	%p<7>;
	.reg .b32 	%r<80>;
	.reg .b64 	%rd<14>;
	// demoted variable
	.shared .align 4 .b8 _ZZ18histogram256KernelPjiPijE6s_Hist[6144];
	ld.param.u64 	%rd5, [_Z18histogram256KernelPjiPij_param_0];
	ld.param.u32 	%r16, [_Z18histogram256KernelPjiPij_param_1];
	ld.param.u64 	%rd6, [_Z18histogram256KernelPjiPij_param_2];
	ld.param.u32 	%r17, [_Z18histogram256KernelPjiPij_param_3];
	cvta.to.global.u64 	%rd1, %rd6;
	mov.u32 	%r79, %tid.x;
	shl.b32 	%r18, %r79, 2;
	mov.u32 	%r19, _ZZ18histogram256KernelPjiPijE6s_Hist;
	add.s32 	%r20, %r19, %r18;
	mov.b32 	%r21, 0;
	st.shared.u32 	[%r20], %r21;
	st.shared.u32 	[%r20+768], %r21;
	st.shared.u32 	[%r20+1536], %r21;
	st.shared.u32 	[%r20+2304], %r21;
	st.shared.u32 	[%r20+3072], %r21;
	st.shared.u32 	[%r20+3840], %r21;
	st.shared.u32 	[%r20+4608], %r21;
	st.shared.u32 	[%r20+5376], %r21;
	bar.sync 	0;
	mov.u32 	%r2, %ctaid.x;
	mov.u32 	%r3, %ntid.x;
	mad.lo.s32 	%r76, %r2, %r3, %r79;
	setp.ge.u32 	%p1, %r76, %r17;
	@%p1 bra 	$L__BB0_4;
	shl.b32 	%r22, %r79, 5;
	and.b32  	%r23, %r22, 31744;
	add.s32 	%r5, %r19, %r23;
	setp.eq.s32 	%p2, %r16, 1;
	mov.u32 	%r25, %nctaid.x;
	mul.lo.s32 	%r6, %r3, %r25;
	@%p2 bra 	$L__BB0_2;
	bra.uni 	$L__BB0_3;
$L__BB0_2:
	mul.wide.u32 	%rd9, %r76, 4;
	add.s64 	%rd10, %rd1, %rd9;
	ld.global.u32 	%r43, [%rd10];
	shl.b32 	%r44, %r43, 2;
	and.b32  	%r45, %r44, 1020;
	add.s32 	%r46, %r5, %r45;
	atom.shared.add.u32 	%r47, [%r46], 1;
	shr.u32 	%r48, %r43, 6;
	and.b32  	%r49, %r48, 1020;
	add.s32 	%r50, %r5, %r49;
	atom.shared.add.u32 	%r51, [%r50], 1;
	shr.u32 	%r52, %r43, 14;
	and.b32  	%r53, %r52, 1020;
	add.s32 	%r54, %r5, %r53;
	atom.shared.add.u32 	%r55, [%r54], 1;
	shr.u32 	%r56, %r43, 22;
	and.b32  	%r57, %r56, 1020;
	add.s32 	%r58, %r5, %r57;
	atom.shared.add.u32 	%r59, [%r58], 1;
	add.s32 	%r76, %r76, %r6;
	setp.lt.u32 	%p4, %r76, %r17;
	@%p4 bra 	$L__BB0_2;
	bra.uni 	$L__BB0_4;
$L__BB0_3:
	shl.b32 	%r26, %r76, 2;
	mul.wide.u32 	%rd7, %r26, 4;
	add.s64 	%rd8, %rd1, %rd7;
	ld.global.u32 	%r27, [%rd8];
	ld.global.u32 	%r28, [%rd8+4];
	ld.global.u32 	%r29, [%rd8+8];
	ld.global.u32 	%r30, [%rd8+12];
	shl.b32 	%r31, %r27, 2;
	add.s32 	%r32, %r5, %r31;
	atom.shared.add.u32 	%r33, [%r32], 1;
	shl.b32 	%r34, %r28, 2;
	add.s32 	%r35, %r5, %r34;
	atom.shared.add.u32 	%r36, [%r35], 1;
	shl.b32 	%r37, %r29, 2;
	add.s32 	%r38, %r5, %r37;
	atom.shared.add.u32 	%r39, [%r38], 1;
	shl.b32 	%r40, %r30, 2;
	add.s32 	%r41, %r5, %r40;
	atom.shared.add.u32 	%r42, [%r41], 1;
	add.s32 	%r76, %r76, %r6;
	setp.lt.u32 	%p3, %r76, %r17;
	@%p3 bra 	$L__BB0_3;
$L__BB0_4:
	bar.sync 	0;
	setp.gt.u32 	%p5, %r79, 255;
	@%p5 bra 	$L__BB0_7;
	shl.b32 	%r60, %r2, 8;
	add.s32 	%r61, %r79, %r60;
	mul.wide.u32 	%rd11, %r61, 4;
	cvta.to.global.u64 	%rd12, %rd5;
	add.s64 	%rd13, %rd12, %rd11;
	add.s32 	%r64, %r18, %r19;
	add.s32 	%r78, %r64, 3072;
$L__BB0_6:
	ld.shared.u32 	%r65, [%r78+-3072];
	ld.shared.u32 	%r66, [%r78+-2048];
	add.s32 	%r67, %r66, %r65;
	ld.shared.u32 	%r68, [%r78+-1024];
	add.s32 	%r69, %r68, %r67;
	ld.shared.u32 	%r70, [%r78];
	add.s32 	%r71, %r70, %r69;
	ld.shared.u32 	%r72, [%r78+1024];
	add.s32 	%r73, %r72, %r71;
	ld.shared.u32 	%r74, [%r78+2048];
	add.s32 	%r75, %r74, %r73;
	st.global.u32 	[%rd13], %r75;
	add.s32 	%r14, %r79, 192;
	add.s64 	%rd13, %rd13, 768;
	add.s32 	%r78, %r78, 768;
	setp.lt.u32 	%p6, %r79, 64;
	mov.u32 	%r79, %r14;
	@%p6 bra 	$L__BB0_6;
$L__BB0_7:
	ret;

}
	// .globl	_Z23mergeHistogram256KernelPjS_j
.visible .entry _Z23mergeHistogram256KernelPjS_j(
	.param .u64 .ptr .align 1 _Z23mergeHistogram256KernelPjS_j_param_0,
	.param .u64 .ptr .align 1 _Z23mergeHistogram256KernelPjS_j_param_1,
	.param .u32 _Z23mergeHistogram256KernelPjS_j_param_2
)
{
	.reg .pred 	%p<18>;
	.reg .b32 	%r<182>;
	.reg .b64 	%rd<65>;
	// demoted variable
	.shared .align 4 .b8 _ZZ23mergeHistogram256KernelPjS_jE4data[1024];
	ld.param.u64 	%rd2, [_Z23mergeHistogram256KernelPjS_j_param_0];
	ld.param.u64 	%rd3, [_Z23mergeHistogram256KernelPjS_j_param_1];
	ld.param.u32 	%r40, [_Z23mergeHistogram256KernelPjS_j_param_2];
	cvta.to.global.u64 	%rd1, %rd3;
	mov.u32 	%r1, %tid.x;
	setp.ge.u32 	%p1, %r1, %r40;
	mov.b32 	%r181, 0;
	@%p1 bra 	$L__BB1_13;
	mov.u32 	%r2, %ctaid.x;
	not.b32 	%r44, %r1;
	add.s32 	%r45, %r40, %r44;
	shr.u32 	%r46, %r45, 8;
	add.s32 	%r3, %r46, 1;
	and.b32  	%r4, %r3, 15;
	setp.lt.u32 	%p2, %r45, 3840;
	mov.b32 	%r181, 0;
	mov.u32 	%r170, %r1;
	@%p2 bra 	$L__BB1_4;
	shl.b32 	%r48, %r1, 8;
	add.s32 	%r49, %r2, %r48;
	add.s32 	%r166, %r49, 524288;
	and.b32  	%r50, %r3, 33554416;
	neg.s32 	%r165, %r50;
	mov.b32 	%r181, 0;
	mov.u32 	%r170, %r1;
$L__BB1_3:
	.pragma "nounroll";
	add.s32 	%r51, %r166, -524288;
	mul.wide.u32 	%rd4, %r51, 4;
	add.s64 	%rd5, %rd1, %rd4;
	ld.global.u32 	%r52, [%rd5];
	add.s32 	%r53, %r52, %r181;
	add.s32 	%r54, %r166, -458752;
	mul.wide.u32 	%rd6, %r54, 4;
	add.s64 	%rd7, %rd1, %rd6;
	ld.global.u32 	%r55, [%rd7];
	add.s32 	%r56, %r55, %r53;
	add.s32 	%r57, %r166, -393216;
	mul.wide.u32 	%rd8, %r57, 4;
	add.s64 	%rd9, %rd1, %rd8;
	ld.global.u32 	%r58, [%rd9];
	add.s32 	%r59, %r58, %r56;
	add.s32 	%r60, %r166, -327680;
	mul.wide.u32 	%rd10, %r60, 4;
	add.s64 	%rd11, %rd1, %rd10;
	ld.global.u32 	%r61, [%rd11];
	add.s32 	%r62, %r61, %r59;
	add.s32 	%r63, %r166, -262144;
	mul.wide.u32 	%rd12, %r63, 4;
	add.s64 	%rd13, %rd1, %rd12;
	ld.global.u32 	%r64, [%rd13];
	add.s32 	%r65, %r64, %r62;
	add.s32 	%r66, %r166, -196608;
	mul.wide.u32 	%rd14, %r66, 4;
	add.s64 	%rd15, %rd1, %rd14;
	ld.global.u32 	%r67, [%rd15];
	add.s32 	%r68, %r67, %r65;
	add.s32 	%r69, %r166, -131072;
	mul.wide.u32 	%rd16, %r69, 4;
	add.s64 	%rd17, %rd1, %rd16;
	ld.global.u32 	%r70, [%rd17];
	add.s32 	%r71, %r70, %r68;
	add.s32 	%r72, %r166, -65536;
	mul.wide.u32 	%rd18, %r72, 4;
	add.s64 	%rd19, %rd1, %rd18;
	ld.global.u32 	%r73, [%rd19];
	add.s32 	%r74, %r73, %r71;
	add.s32 	%r75, %r166, 458752;
	mul.wide.u32 	%rd20, %r166, 4;
	add.s64 	%rd21, %rd1, %rd20;
	ld.global.u32 	%r76, [%rd21];
	add.s32 	%r77, %r76, %r74;
	add.s32 	%r78, %r166, 65536;
	mul.wide.u32 	%rd22, %r78, 4;
	add.s64 	%rd23, %rd1, %rd22;
	ld.global.u32 	%r79, [%rd23];
	add.s32 	%r80, %r79, %r77;
	add.s32 	%r81, %r166, 131072;
	mul.wide.u32 	%rd24, %r81, 4;
	add.s64 	%rd25, %rd1, %rd24;
	ld.global.u32 	%r82, [%rd25];
	add.s32 	%r83, %r82, %r80;
	add.s32 	%r84, %r166, 196608;
	mul.wide.u32 	%rd26, %r84, 4;
	add.s64 	%rd27, %rd1, %rd26;
	ld.global.u32 	%r85, [%rd27];
	add.s32 	%r86, %r85, %r83;
	add.s32 	%r87, %r166, 262144;
	mul.wide.u32 	%rd28, %r87, 4;
	add.s64 	%rd29, %rd1, %rd28;
	ld.global.u32 	%r88, [%rd29];
	add.s32 	%r89, %r88, %r86;
	add.s32 	%r90, %r166, 327680;
	mul.wide.u32 	%rd30, %r90, 4;
	add.s64 	%rd31, %rd1, %rd30;
	ld.global.u32 	%r91, [%rd31];
	add.s32 	%r92, %r91, %r89;
	add.s32 	%r93, %r166, 393216;
	mul.wide.u32 	%rd32, %r93, 4;
	add.s64 	%rd33, %rd1, %rd32;
	ld.global.u32 	%r94, [%rd33];
	add.s32 	%r95, %r94, %r92;
	mul.wide.u32 	%rd34, %r75, 4;
	add.s64 	%rd35, %rd1, %rd34;
	ld.global.u32 	%r96, [%rd35];
	add.s32 	%r181, %r96, %r95;
	add.s32 	%r170, %r170, 4096;
	add.s32 	%r166, %r166, 1048576;
	add.s32 	%r165, %r165, 16;
	setp.ne.s32 	%p3, %r165, 0;
	@%p3 bra 	$L__BB1_3;
$L__BB1_4:
	setp.eq.s32 	%p4, %r4, 0;
	@%p4 bra 	$L__BB1_13;
	and.b32  	%r18, %r3, 7;
	setp.lt.u32 	%p5, %r4, 8;
	@%p5 bra 	$L__BB1_7;
	shl.b32 	%r98, %r170, 8;
	add.s32 	%r99, %r98, %r2;
	mul.wide.u32 	%rd36, %r99, 4;
	add.s64 	%rd37, %rd1, %rd36;
	ld.global.u32 	%r100, [%rd37];
	add.s32 	%r101, %r100, %r181;
	add.s32 	%r102, %r99, 65536;
	mul.wide.u32 	%rd38, %r102, 4;
	add.s64 	%rd39, %rd1, %rd38;
	ld.global.u32 	%r103, [%rd39];
	add.s32 	%r104, %r103, %r101;
	add.s32 	%r105, %r99, 131072;
	mul.wide.u32 	%rd40, %r105, 4;
	add.s64 	%rd41, %rd1, %rd40;
	ld.global.u32 	%r106, [%rd41];
	add.s32 	%r107, %r106, %r104;
	add.s32 	%r108, %r99, 196608;
	mul.wide.u32 	%rd42, %r108, 4;
	add.s64 	%rd43, %rd1, %rd42;
	ld.global.u32 	%r109, [%rd43];
	add.s32 	%r110, %r109, %r107;
	add.s32 	%r111, %r99, 262144;
	mul.wide.u32 	%rd44, %r111, 4;
	add.s64 	%rd45, %rd1, %rd44;
	ld.global.u32 	%r112, [%rd45];
	add.s32 	%r113, %r112, %r110;
	add.s32 	%r114, %r99, 327680;
	mul.wide.u32 	%rd46, %r114, 4;
	add.s64 	%rd47, %rd1, %rd46;
	ld.global.u32 	%r115, [%rd47];
	add.s32 	%r116, %r115, %r113;
	add.s32 	%r117, %r99, 393216;
	mul.wide.u32 	%rd48, %r117, 4;
	add.s64 	%rd49, %rd1, %rd48;
	ld.global.u32 	%r118, [%rd49];
	add.s32 	%r119, %r118, %r116;
	add.s32 	%r120, %r99, 458752;
	mul.wide.u32 	%rd50, %r120, 4;
	add.s64 	%rd51, %rd1, %rd50;
	ld.global.u32 	%r121, [%rd51];
	add.s32 	%r181, %r121, %r119;
	add.s32 	%r170, %r170, 2048;
$L__BB1_7:
	setp.eq.s32 	%p6, %r18, 0;
	@%p6 bra 	$L__BB1_13;
	and.b32  	%r24, %r3, 3;
	setp.lt.u32 	%p7, %r18, 4;
	@%p7 bra 	$L__BB1_10;
	shl.b32 	%r123, %r170, 8;
	add.s32 	%r124, %r123, %r2;
	mul.wide.u32 	%rd52, %r124, 4;
	add.s64 	%rd53, %rd1, %rd52;
	ld.global.u32 	%r125, [%rd53];
	add.s32 	%r126, %r125, %r181;
	add.s32 	%r127, %r124, 65536;
	mul.wide.u32 	%rd54, %r127, 4;
	add.s64 	%rd55, %rd1, %rd54;
	ld.global.u32 	%r128, [%rd55];
	add.s32 	%r129, %r128, %r126;
	add.s32 	%r130, %r124, 131072;
	mul.wide.u32 	%rd56, %r130, 4;
	add.s64 	%rd57, %rd1, %rd56;
	ld.global.u32 	%r131, [%rd57];
	add.s32 	%r132, %r131, %r129;
	add.s32 	%r133, %r124, 196608;
	mul.wide.u32 	%rd58, %r133, 4;
	add.s64 	%rd59, %rd1, %rd58;
	ld.global.u32 	%r134, [%rd59];
	add.s32 	%r181, %r134, %r132;
	add.s32 	%r170, %r170, 1024;
$L__BB1_10:
	setp.eq.s32 	%p8, %r24, 0;
	@%p8 bra 	$L__BB1_13;
	shl.b32 	%r135, %r170, 8;
	add.s32 	%r179, %r2, %r135;
	neg.s32 	%r178, %r24;
$L__BB1_12:
	.pragma "nounroll";
	mul.wide.u32 	%rd60, %r179, 4;
	add.s64 	%rd61, %rd1, %rd60;
	ld.global.u32 	%r136, [%rd61];
	add.s32 	%r181, %r136, %r181;
	add.s32 	%r179, %r179, 65536;
	add.s32 	%r178, %r178, 1;
	setp.ne.s32 	%p9, %r178, 0;
	@%p9 bra 	$L__BB1_12;
$L__BB1_13:
	shl.b32 	%r137, %r1, 2;
	mov.u32 	%r138, _ZZ23mergeHistogram256KernelPjS_jE4data;
	add.s32 	%r39, %r138, %r137;
	st.shared.u32 	[%r39], %r181;
	bar.sync 	0;
	setp.gt.u32 	%p10, %r1, 127;
	@%p10 bra 	$L__BB1_15;
	ld.shared.u32 	%r139, [%r39+512];
	ld.shared.u32 	%r140, [%r39];
	add.s32 	%r141, %r140, %r139;
	st.shared.u32 	[%r39], %r141;
$L__BB1_15:
	bar.sync 	0;
	setp.gt.u32 	%p11, %r1, 63;
	@%p11 bra 	$L__BB1_17;
	ld.shared.u32 	%r142, [%r39+256];
	ld.shared.u32 	%r143, [%r39];
	add.s32 	%r144, %r143, %r142;
	st.shared.u32 	[%r39], %r144;
$L__BB1_17:
	bar.sync 	0;
	setp.gt.u32 	%p12, %r1, 31;
	@%p12 bra 	$L__BB1_19;
	ld.shared.u32 	%r145, [%r39+128];
	ld.shared.u32 	%r146, [%r39];
	add.s32 	%r147, %r146, %r145;
	st.shared.u32 	[%r39], %r147;
$L__BB1_19:
	bar.sync 	0;
	setp.gt.u32 	%p13, %r1, 15;
	@%p13 bra 	$L__BB1_21;
	ld.shared.u32 	%r148, [%r39+64];
	ld.shared.u32 	%r149, [%r39];
	add.s32 	%r150, %r149, %r148;
	st.shared.u32 	[%r39], %r150;
$L__BB1_21:
	bar.sync 	0;
	setp.gt.u32 	%p14, %r1, 7;
	@%p14 bra 	$L__BB1_23;
	ld.shared.u32 	%r151, [%r39+32];
	ld.shared.u32 	%r152, [%r39];
	add.s32 	%r153, %r152, %r151;
	st.shared.u32 	[%r39], %r153;
$L__BB1_23:
	bar.sync 	0;
	setp.gt.u32 	%p15, %r1, 3;
	@%p15 bra 	$L__BB1_25;
	ld.shared.u32 	%r154, [%r39+16];
	ld.shared.u32 	%r155, [%r39];
	add.s32 	%r156, %r155, %r154;
	st.shared.u32 	[%r39], %r156;
$L__BB1_25:
	bar.sync 	0;
	setp.gt.u32 	%p16, %r1, 1;
	@%p16 bra 	$L__BB1_27;
	ld.shared.u32 	%r157, [%r39+8];
	ld.shared.u32 	%r158, [%r39];
	add.s32 	%r159, %r158, %r157;
	st.shared.u32 	[%r39], %r159;
$L__BB1_27:
	bar.sync 	0;
	setp.ne.s32 	%p17, %r1, 0;
	@%p17 bra 	$L__BB1_29;
	ld.shared.u32 	%r160, [_ZZ23mergeHistogram256KernelPjS_jE4data+4];
	ld.shared.u32 	%r161, [%r39];
	add.s32 	%r162, %r161, %r160;
	st.shared.u32 	[%r39], %r162;
	ld.shared.u32 	%r163, [_ZZ23mergeHistogram256KernelPjS_jE4data];
	mov.u32 	%r164, %ctaid.x;
	cvta.to.global.u64 	%rd62, %rd2;
	mul.wide.u32 	%rd63, %r164, 4;
	add.s64 	%rd64, %rd62, %rd63;
	st.global.u32 	[%rd64], %r163;
$L__BB1_29:
	ret;

}
	// .globl	_Z17histogram64KernelPjP5uint4j
.visible .entry _Z17histogram64KernelPjP5uint4j(
	.param .u64 .ptr .align 1 _Z17histogram64KernelPjP5uint4j_param_0,
	.param .u64 .ptr .align 1 _Z17histogram64KernelPjP5uint4j_param_1,
	.param .u32 _Z17histogram64KernelPjP5uint4j_param_2
)
{
	.reg .pred 	%p<4>;
	.reg .b16 	%rs<9>;
	.reg .b32 	%r<210>;
	.reg .b64 	%rd<9>;
	// demoted variable
	.shared .align 1 .b8 _ZZ17histogram64KernelPjP5uint4jE6s_Hist[4096];
	ld.param.u64 	%rd2, [_Z17histogram64KernelPjP5uint4j_param_0];
	ld.param.u64 	%rd3, [_Z17histogram64KernelPjP5uint4j_param_1];
	ld.param.u32 	%r12, [_Z17histogram64KernelPjP5uint4j_param_2];
	mov.u32 	%r1, %tid.x;
	shl.b32 	%r2, %r1, 2;
	and.b32  	%r3, %r2, 60;
	mov.u32 	%r13, _ZZ17histogram64KernelPjP5uint4jE6s_Hist;
	add.s32 	%r4, %r13, %r2;
	mov.b32 	%r14, 0;
	st.shared.u32 	[%r4], %r14;
	st.shared.u32 	[%r4+256], %r14;
	st.shared.u32 	[%r4+512], %r14;
	st.shared.u32 	[%r4+768], %r14;
	st.shared.u32 	[%r4+1024], %r14;
	st.shared.u32 	[%r4+1280], %r14;
	st.shared.u32 	[%r4+1536], %r14;
	st.shared.u32 	[%r4+1792], %r14;
	st.shared.u32 	[%r4+2048], %r14;
	st.shared.u32 	[%r4+2304], %r14;
	st.shared.u32 	[%r4+2560], %r14;
	st.shared.u32 	[%r4+2816], %r14;
	st.shared.u32 	[%r4+3072], %r14;
	st.shared.u32 	[%r4+3328], %r14;
	st.shared.u32 	[%r4+3584], %r14;
	st.shared.u32 	[%r4+3840], %r14;
	bar.sync 	0;
	mov.u32 	%r5, %ctaid.x;
	mov.u32 	%r6, %ntid.x;
	mad.lo.s32 	%r209, %r5, %r6, %r1;
	setp.ge.u32 	%p1, %r209, %r12;
	@%p1 bra 	$L__BB2_3;
	shr.u32 	%r15, %r1, 4;
	and.b32  	%r16, %r15, 3;
	and.b32  	%r17, %r1, 960;
	or.b32  	%r18, %r16, %r17;
	or.b32  	%r19, %r18, %r3;
	add.s32 	%r8, %r13, %r19;
	mov.u32 	%r21, %nctaid.x;
	mul.lo.s32 	%r9, %r6, %r21;
	cvta.to.global.u64 	%rd1, %rd3;
$L__BB2_2:
	mul.wide.u32 	%rd4, %r209, 16;
	add.s64 	%rd5, %rd1, %rd4;
	ld.global.v4.u32 	{%r22, %r23, %r24, %r25}, [%rd5];
	shl.b32 	%r26, %r22, 6;
	add.s32 	%r27, %r8, %r26;
	ld.shared.u8 	%rs1, [%r27];
	add.s16 	%rs2, %rs1, 1;
	st.shared.u8 	[%r27], %rs2;
	shl.b32 	%r28, %r23, 6;
	add.s32 	%r29, %r8, %r28;
	ld.shared.u8 	%rs3, [%r29];
	add.s16 	%rs4, %rs3, 1;
	st.shared.u8 	[%r29], %rs4;
	shl.b32 	%r30, %r24, 6;
	add.s32 	%r31, %r8, %r30;
	ld.shared.u8 	%rs5, [%r31];
	add.s16 	%rs6, %rs5, 1;
	st.shared.u8 	[%r31], %rs6;
	shl.b32 	%r32, %r25, 6;
	add.s32 	%r33, %r8, %r32;
	ld.shared.u8 	%rs7, [%r33];
	add.s16 	%rs8, %rs7, 1;
	st.shared.u8 	[%r33], %rs8;
	add.s32 	%r209, %r209, %r9;
	setp.lt.u32 	%p2, %r209, %r12;
	@%p2 bra 	$L__BB2_2;
$L__BB2_3:
	bar.sync 	0;
	setp.gt.u32 	%p3, %r1, 63;
	@%p3 bra 	$L__BB2_5;
	mad.lo.s32 	%r34, %r1, 60, %r4;
	add.s32 	%r35, %r34, %r3;
	ld.shared.u8 	%r36, [%r35];
	ld.shared.u8 	%r37, [%r35+1];
	ld.shared.u8 	%r38, [%r35+2];
	ld.shared.u8 	%r39, [%r35+3];
	add.s32 	%r40, %r36, %r37;
	add.s32 	%r41, %r40, %r38;
	add.s32 	%r42, %r41, %r39;
	add.s32 	%r43, %r2, 4;
	and.b32  	%r44, %r43, 60;
	add.s32 	%r45, %r34, %r44;
	ld.shared.u8 	%r46, [%r45];
	ld.shared.u8 	%r47, [%r45+1];
	ld.shared.u8 	%r48, [%r45+2];
	ld.shared.u8 	%r49, [%r45+3];
	add.s32 	%r50, %r42, %r46;
	add.s32 	%r51, %r50, %r47;
	add.s32 	%r52, %r51, %r48;
	add.s32 	%r53, %r52, %r49;
	add.s32 	%r54, %r2, 8;
	and.b32  	%r55, %r54, 60;
	add.s32 	%r56, %r34, %r55;
	ld.shared.u8 	%r57, [%r56];
	ld.shared.u8 	%r58, [%r56+1];
	ld.shared.u8 	%r59, [%r56+2];
	ld.shared.u8 	%r60, [%r56+3];
	add.s32 	%r61, %r53, %r57;
	add.s32 	%r62, %r61, %r58;
	add.s32 	%r63, %r62, %r59;
	add.s32 	%r64, %r63, %r60;
	add.s32 	%r65, %r2, 12;
	and.b32  	%r66, %r65, 60;
	add.s32 	%r67, %r34, %r66;
	ld.shared.u8 	%r68, [%r67];
	ld.shared.u8 	%r69, [%r67+1];
	ld.shared.u8 	%r70, [%r67+2];
	ld.shared.u8 	%r71, [%r67+3];
	add.s32 	%r72, %r64, %r68;
	add.s32 	%r73, %r72, %r69;
	add.s32 	%r74, %r73, %r70;
	add.s32 	%r75, %r74, %r71;
	add.s32 	%r76, %r2, 16;
	and.b32  	%r77, %r76, 60;
	add.s32 	%r78, %r34, %r77;
	ld.shared.u8 	%r79, [%r78];
	ld.shared.u8 	%r80, [%r78+1];
	ld.shared.u8 	%r81, [%r78+2];
	ld.shared.u8 	%r82, [%r78+3];
	add.s32 	%r83, %r75, %r79;
	add.s32 	%r84, %r83, %r80;
	add.s32 	%r85, %r84, %r81;
	add.s32 	%r86, %r85, %r82;
	add.s32 	%r87, %r2, 20;
	and.b32  	%r88, %r87, 60;
	add.s32 	%r89, %r34, %r88;
	ld.shared.u8 	%r90, [%r89];
	ld.shared.u8 	%r91, [%r89+1];
	ld.shared.u8 	%r92, [%r89+2];
	ld.shared.u8 	%r93, [%r89+3];
	add.s32 	%r94, %r86, %r90;
	add.s32 	%r95, %r94, %r91;
	add.s32 	%r96, %r95, %r92;
	add.s32 	%r97, %r96, %r93;
	add.s32 	%r98, %r2, 24;
	and.b32  	%r99, %r98, 60;
	add.s32 	%r100, %r34, %r99;
	ld.shared.u8 	%r101, [%r100];
	ld.shared.u8 	%r102, [%r100+1];
	ld.shared.u8 	%r103, [%r100+2];
	ld.shared.u8 	%r104, [%r100+3];
	add.s32 	%r105, %r97, %r101;
	add.s32 	%r106, %r105, %r102;
	add.s32 	%r107, %r106, %r103;
	add.s32 	%r108, %r107, %r104;
	add.s32 	%r109, %r2, 28;
	and.b32  	%r110, %r109, 60;
	add.s32 	%r111, %r34, %r110;
	ld.shared.u8 	%r112, [%r111];
	ld.shared.u8 	%r113, [%r111+1];
	ld.shared.u8 	%r114, [%r111+2];
	ld.shared.u8 	%r115, [%r111+3];
	add.s32 	%r116, %r108, %r112;
	add.s32 	%r117, %r116, %r113;
	add.s32 	%r118, %r117, %r114;
	add.s32 	%r119, %r118, %r115;
	xor.b32  	%r120, %r3, 32;
	add.s32 	%r121, %r34, %r120;
	ld.shared.u8 	%r122, [%r121];
	ld.shared.u8 	%r123, [%r121+1];
	ld.shared.u8 	%r124, [%r121+2];
	ld.shared.u8 	%r125, [%r121+3];
	add.s32 	%r126, %r119, %r122;
	add.s32 	%r127, %r126, %r123;
	add.s32 	%r128, %r127, %r124;
	add.s32 	%r129, %r128, %r125;
	add.s32 	%r130, %r120, 4;
	and.b32  	%r131, %r130, 60;
	add.s32 	%r132, %r34, %r131;
	ld.shared.u8 	%r133, [%r132];
	ld.shared.u8 	%r134, [%r132+1];
	ld.shared.u8 	%r135, [%r132+2];
	ld.shared.u8 	%r136, [%r132+3];
	add.s32 	%r137, %r129, %r133;
	add.s32 	%r138, %r137, %r134;
	add.s32 	%r139, %r138, %r135;
	add.s32 	%r140, %r139, %r136;
	add.s32 	%r141, %r120, 8;
	and.b32  	%r142, %r141, 60;
	add.s32 	%r143, %r34, %r142;
	ld.shared.u8 	%r144, [%r143];
	ld.shared.u8 	%r145, [%r143+1];
	ld.shared.u8 	%r146, [%r143+2];
	ld.shared.u8 	%r147, [%r143+3];
	add.s32 	%r148, %r140, %r144;
	add.s32 	%r149, %r148, %r145;
	add.s32 	%r150, %r149, %r146;
	add.s32 	%r151, %r150, %r147;
	add.s32 	%r152, %r120, 12;
	and.b32  	%r153, %r152, 60;
	add.s32 	%r154, %r34, %r153;
	ld.shared.u8 	%r155, [%r154];
	ld.shared.u8 	%r156, [%r154+1];
	ld.shared.u8 	%r157, [%r154+2];
	ld.shared.u8 	%r158, [%r154+3];
	add.s32 	%r159, %r151, %r155;
	add.s32 	%r160, %r159, %r156;
	add.s32 	%r161, %r160, %r157;
	add.s32 	%r162, %r161, %r158;
	add.s32 	%r163, %r120, 16;
	and.b32  	%r164, %r163, 60;
	add.s32 	%r165, %r34, %r164;
	ld.shared.u8 	%r166, [%r165];
	ld.shared.u8 	%r167, [%r165+1];
	ld.shared.u8 	%r168, [%r165+2];
	ld.shared.u8 	%r169, [%r165+3];
	add.s32 	%r170, %r162, %r166;
	add.s32 	%r171, %r170, %r167;
	add.s32 	%r172, %r171, %r168;
	add.s32 	%r173, %r172, %r169;
	add.s32 	%r174, %r120, 20;
	and.b32  	%r175, %r174, 60;
	add.s32 	%r176, %r34, %r175;
	ld.shared.u8 	%r177, [%r176];
	ld.shared.u8 	%r178, [%r176+1];
	ld.shared.u8 	%r179, [%r176+2];
	ld.shared.u8 	%r180, [%r176+3];
	add.s32 	%r181, %r173, %r177;
	add.s32 	%r182, %r181, %r178;
	add.s32 	%r183, %r182, %r179;
	add.s32 	%r184, %r183, %r180;
	add.s32 	%r185, %r120, 24;
	and.b32  	%r186, %r185, 60;
	add.s32 	%r187, %r34, %r186;
	ld.shared.u8 	%r188, [%r187];
	ld.shared.u8 	%r189, [%r187+1];
	ld.shared.u8 	%r190, [%r187+2];
	ld.shared.u8 	%r191, [%r187+3];
	add.s32 	%r192, %r184, %r188;
	add.s32 	%r193, %r192, %r189;
	add.s32 	%r194, %r193, %r190;
	add.s32 	%r195, %r194, %r191;
	add.s32 	%r196, %r120, 28;
	and.b32  	%r197, %r196, 60;
	add.s32 	%r198, %r34, %r197;
	ld.shared.u8 	%r199, [%r198];
	ld.shared.u8 	%r200, [%r198+1];
	ld.shared.u8 	%r201, [%r198+2];
	ld.shared.u8 	%r202, [%r198+3];
	add.s32 	%r203, %r195, %r199;
	add.s32 	%r204, %r203, %r200;
	add.s32 	%r205, %r204, %r201;
	add.s32 	%r206, %r205, %r202;
	shl.b32 	%r207, %r5, 6;
	add.s32 	%r208, %r207, %r1;
	cvta.to.global.u64 	%rd6, %rd2;
	mul.wide.u32 	%rd7, %r208, 4;
	add.s64 	%rd8, %rd6, %rd7;
	st.global.u32 	[%rd8], %r206;
$L__BB2_5:
	ret;

}
	// .globl	_Z22mergeHistogram64KernelPjS_j
.visible .entry _Z22mergeHistogram64KernelPjS_j(
	.param .u64 .ptr .align 1 _Z22mergeHistogram64KernelPjS_j_param_0,
	.param .u64 .ptr .align 1 _Z22mergeHistogram64KernelPjS_j_param_1,
	.param .u32 _Z22mergeHistogram64KernelPjS_j_param_2
)
{
	.reg .pred 	%p<18>;
	.reg .b32 	%r<182>;
	.reg .b64 	%rd<65>;
	// demoted variable
	.shared .align 4 .b8 _ZZ22mergeHistogram64KernelPjS_jE4data[1024];
	ld.param.u64 	%rd2, [_Z22mergeHistogram64KernelPjS_j_param_0];
	ld.param.u64 	%rd3, [_Z22mergeHistogram64KernelPjS_j_param_1];
	ld.param.u32 	%r40, [_Z22mergeHistogram64KernelPjS_j_param_2];
	cvta.to.global.u64 	%rd1, %rd3;
	mov.u32 	%r1, %tid.x;
	setp.ge.u32 	%p1, %r1, %r40;
	mov.b32 	%r181, 0;
	@%p1 bra 	$L__BB3_13;
	mov.u32 	%r2, %ctaid.x;
	not.b32 	%r44, %r1;
	add.s32 	%r45, %r40, %r44;
	shr.u32 	%r46, %r45, 8;
	add.s32 	%r3, %r46, 1;
	and.b32  	%r4, %r3, 15;
	setp.lt.u32 	%p2, %r45, 3840;
	mov.b32 	%r181, 0;
	mov.u32 	%r170, %r1;
	@%p2 bra 	$L__BB3_4;
	shl.b32 	%r48, %r1, 6;
	add.s32 	%r49, %r2, %r48;
	add.s32 	%r166, %r49, 131072;
	and.b32  	%r50, %r3, 33554416;
	neg.s32 	%r165, %r50;
	mov.b32 	%r181, 0;
	mov.u32 	%r170, %r1;
$L__BB3_3:
	.pragma "nounroll";
	add.s32 	%r51, %r166, -131072;
	mul.wide.u32 	%rd4, %r51, 4;
	add.s64 	%rd5, %rd1, %rd4;
	ld.global.u32 	%r52, [%rd5];
	add.s32 	%r53, %r52, %r181;
	add.s32 	%r54, %r166, -114688;
	mul.wide.u32 	%rd6, %r54, 4;
	add.s64 	%rd7, %rd1, %rd6;
	ld.global.u32 	%r55, [%rd7];
	add.s32 	%r56, %r55, %r53;
	add.s32 	%r57, %r166, -98304;
	mul.wide.u32 	%rd8, %r57, 4;
	add.s64 	%rd9, %rd1, %rd8;
	ld.global.u32 	%r58, [%rd9];
	add.s32 	%r59, %r58, %r56;
	add.s32 	%r60, %r166, -81920;
	mul.wide.u32 	%rd10, %r60, 4;
	add.s64 	%rd11, %rd1, %rd10;
	ld.global.u32 	%r61, [%rd11];
	add.s32 	%r62, %r61, %r59;
	add.s32 	%r63, %r166, -65536;
	mul.wide.u32 	%rd12, %r63, 4;
	add.s64 	%rd13, %rd1, %rd12;
	ld.global.u32 	%r64, [%rd13];
	add.s32 	%r65, %r64, %r62;
	add.s32 	%r66, %r166, -49152;
	mul.wide.u32 	%rd14, %r66, 4;
	add.s64 	%rd15, %rd1, %rd14;
	ld.global.u32 	%r67, [%rd15];
	add.s32 	%r68, %r67, %r65;
	add.s32 	%r69, %r166, -32768;
	mul.wide.u32 	%rd16, %r69, 4;
	add.s64 	%rd17, %rd1, %rd16;
	ld.global.u32 	%r70, [%rd17];
	add.s32 	%r71, %r70, %r68;
	add.s32 	%r72, %r166, -16384;
	mul.wide.u32 	%rd18, %r72, 4;
	add.s64 	%rd19, %rd1, %rd18;
	ld.global.u32 	%r73, [%rd19];
	add.s32 	%r74, %r73, %r71;
	add.s32 	%r75, %r166, 114688;
	mul.wide.u32 	%rd20, %r166, 4;
	add.s64 	%rd21, %rd1, %rd20;
	ld.global.u32 	%r76, [%rd21];
	add.s32 	%r77, %r76, %r74;
	add.s32 	%r78, %r166, 16384;
	mul.wide.u32 	%rd22, %r78, 4;
	add.s64 	%rd23, %rd1, %rd22;
	ld.global.u32 	%r79, [%rd23];
	add.s32 	%r80, %r79, %r77;
	add.s32 	%r81, %r166, 32768;
	mul.wide.u32 	%rd24, %r81, 4;
	add.s64 	%rd25, %rd1, %rd24;
	ld.global.u32 	%r82, [%rd25];
	add.s32 	%r83, %r82, %r80;
	add.s32 	%r84, %r166, 49152;
	mul.wide.u32 	%rd26, %r84, 4;
	add.s64 	%rd27, %rd1, %rd26;
	ld.global.u32 	%r85, [%rd27];
	add.s32 	%r86, %r85, %r83;
	add.s32 	%r87, %r166, 65536;
	mul.wide.u32 	%rd28, %r87, 4;
	add.s64 	%rd29, %rd1, %rd28;
	ld.global.u32 	%r88, [%rd29];
	add.s32 	%r89, %r88, %r86;
	add.s32 	%r90, %r166, 81920;
	mul.wide.u32 	%rd30, %r90, 4;
	add.s64 	%rd31, %rd1, %rd30;
	ld.global.u32 	%r91, [%rd31];
	add.s32 	%r92, %r91, %r89;
	add.s32 	%r93, %r166, 98304;
	mul.wide.u32 	%rd32, %r93, 4;
	add.s64 	%rd33, %rd1, %rd32;
	ld.global.u32 	%r94, [%rd33];
	add.s32 	%r95, %r94, %r92;
	mul.wide.u32 	%rd34, %r75, 4;
	add.s64 	%rd35, %rd1, %rd34;
	ld.global.u32 	%r96, [%rd35];
	add.s32 	%r181, %r96, %r95;
	add.s32 	%r170, %r170, 4096;
	add.s32 	%r166, %r166, 262144;
	add.s32 	%r165, %r165, 16;
	setp.ne.s32 	%p3, %r165, 0;
	@%p3 bra 	$L__BB3_3;
$L__BB3_4:
	setp.eq.s32 	%p4, %r4, 0;
	@%p4 bra 	$L__BB3_13;
	and.b32  	%r18, %r3, 7;
	setp.lt.u32 	%p5, %r4, 8;
	@%p5 bra 	$L__BB3_7;
	shl.b32 	%r98, %r170, 6;
	add.s32 	%r99, %r98, %r2;
	mul.wide.u32 	%rd36, %r99, 4;
	add.s64 	%rd37, %rd1, %rd36;
	ld.global.u32 	%r100, [%rd37];
	add.s32 	%r101, %r100, %r181;
	add.s32 	%r102, %r99, 16384;
	mul.wide.u32 	%rd38, %r102, 4;
	add.s64 	%rd39, %rd1, %rd38;
	ld.global.u32 	%r103, [%rd39];
	add.s32 	%r104, %r103, %r101;
	add.s32 	%r105, %r99, 32768;
	mul.wide.u32 	%rd40, %r105, 4;
	add.s64 	%rd41, %rd1, %rd40;
	ld.global.u32 	%r106, [%rd41];
	add.s32 	%r107, %r106, %r104;
	add.s32 	%r108, %r99, 49152;
	mul.wide.u32 	%rd42, %r108, 4;
	add.s64 	%rd43, %rd1, %rd42;
	ld.global.u32 	%r109, [%rd43];
	add.s32 	%r110, %r109, %r107;
	add.s32 	%r111, %r99, 65536;
	mul.wide.u32 	%rd44, %r111, 4;
	add.s64 	%rd45, %rd1, %rd44;
	ld.global.u32 	%r112, [%rd45];
	add.s32 	%r113, %r112, %r110;
	add.s32 	%r114, %r99, 81920;
	mul.wide.u32 	%rd46, %r114, 4;
	add.s64 	%rd47, %rd1, %rd46;
	ld.global.u32 	%r115, [%rd47];
	add.s32 	%r116, %r115, %r113;
	add.s32 	%r117, %r99, 98304;
	mul.wide.u32 	%rd48, %r117, 4;
	add.s64 	%rd49, %rd1, %rd48;
	ld.global.u32 	%r118, [%rd49];
	add.s32 	%r119, %r118, %r116;
	add.s32 	%r120, %r99, 114688;
	mul.wide.u32 	%rd50, %r120, 4;
	add.s64 	%rd51, %rd1, %rd50;
	ld.global.u32 	%r121, [%rd51];
	add.s32 	%r181, %r121, %r119;
	add.s32 	%r170, %r170, 2048;
$L__BB3_7:
	setp.eq.s32 	%p6, %r18, 0;
	@%p6 bra 	$L__BB3_13;
	and.b32  	%r24, %r3, 3;
	setp.lt.u32 	%p7, %r18, 4;
	@%p7 bra 	$L__BB3_10;
	shl.b32 	%r123, %r170, 6;
	add.s32 	%r124, %r123, %r2;
	mul.wide.u32 	%rd52, %r124, 4;
	add.s64 	%rd53, %rd1, %rd52;
	ld.global.u32 	%r125, [%rd53];
	add.s32 	%r126, %r125, %r181;
	add.s32 	%r127, %r124, 16384;
	mul.wide.u32 	%rd54, %r127, 4;
	add.s64 	%rd55, %rd1, %rd54;
	ld.global.u32 	%r128, [%rd55];
	add.s32 	%r129, %r128, %r126;
	add.s32 	%r130, %r124, 32768;
	mul.wide.u32 	%rd56, %r130, 4;
	add.s64 	%rd57, %rd1, %rd56;
	ld.global.u32 	%r131, [%rd57];
	add.s32 	%r132, %r131, %r129;
	add.s32 	%r133, %r124, 49152;
	mul.wide.u32 	%rd58, %r133, 4;
	add.s64 	%rd59, %rd1, %rd58;
	ld.global.u32 	%r134, [%rd59];
	add.s32 	%r181, %r134, %r132;
	add.s32 	%r170, %r170, 1024;
$L__BB3_10:
	setp.eq.s32 	%p8, %r24, 0;
	@%p8 bra 	$L__BB3_13;
	shl.b32 	%r135, %r170, 6;
	add.s32 	%r179, %r2, %r135;
	neg.s32 	%r178, %r24;
$L__BB3_12:
	.pragma "nounroll";
	mul.wide.u32 	%rd60, %r179, 4;
	add.s64 	%rd61, %rd1, %rd60;
	ld.global.u32 	%r136, [%rd61];
	add.s32 	%r181, %r136, %r181;
	add.s32 	%r179, %r179, 16384;
	add.s32 	%r178, %r178, 1;
	setp.ne.s32 	%p9, %r178, 0;
	@%p9 bra 	$L__BB3_12;
$L__BB3_13:
	shl.b32 	%r137, %r1, 2;
	mov.u32 	%r138, _ZZ22mergeHistogram64KernelPjS_jE4data;
	add.s32 	%r39, %r138, %r137;
	st.shared.u32 	[%r39], %r181;
	bar.sync 	0;
	setp.gt.u32 	%p10, %r1, 127;
	@%p10 bra 	$L__BB3_15;
	ld.shared.u32 	%r139, [%r39+512];
	ld.shared.u32 	%r140, [%r39];
	add.s32 	%r141, %r140, %r139;
	st.shared.u32 	[%r39], %r141;
$L__BB3_15:
	bar.sync 	0;
	setp.gt.u32 	%p11, %r1, 63;
	@%p11 bra 	$L__BB3_17;
	ld.shared.u32 	%r142, [%r39+256];
	ld.shared.u32 	%r143, [%r39];
	add.s32 	%r144, %r143, %r142;
	st.shared.u32 	[%r39], %r144;
$L__BB3_17:
	bar.sync 	0;
	setp.gt.u32 	%p12, %r1, 31;
	@%p12 bra 	$L__BB3_19;
	ld.shared.u32 	%r145, [%r39+128];
	ld.shared.u32 	%r146, [%r39];
	add.s32 	%r147, %r146, %r145;
	st.shared.u32 	[%r39], %r147;
$L__BB3_19:
	bar.sync 	0;
	setp.gt.u32 	%p13, %r1, 15;
	@%p13 bra 	$L__BB3_21;
	ld.shared.u32 	%r148, [%r39+64];
	ld.shared.u32 	%r149, [%r39];
	add.s32 	%r150, %r149, %r148;
	st.shared.u32 	[%r39], %r150;
$L__BB3_21:
	bar.sync 	0;
	setp.gt.u32 	%p14, %r1, 7;
	@%p14 bra 	$L__BB3_23;
	ld.shared.u32 	%r151, [%r39+32];
	ld.shared.u32 	%r152, [%r39];
	add.s32 	%r153, %r152, %r151;
	st.shared.u32 	[%r39], %r153;
$L__BB3_23:
	bar.sync 	0;
	setp.gt.u32 	%p15, %r1, 3;
	@%p15 bra 	$L__BB3_25;
	ld.shared.u32 	%r154, [%r39+16];
	ld.shared.u32 	%r155, [%r39];
	add.s32 	%r156, %r155, %r154;
	st.shared.u32 	[%r39], %r156;
$L__BB3_25:
	bar.sync 	0;
	setp.gt.u32 	%p16, %r1, 1;
	@%p16 bra 	$L__BB3_27;
	ld.shared.u32 	%r157, [%r39+8];
	ld.shared.u32 	%r158, [%r39];
	add.s32 	%r159, %r158, %r157;
	st.shared.u32 	[%r39], %r159;
$L__BB3_27:
	bar.sync 	0;
	setp.ne.s32 	%p17, %r1, 0;
	@%p17 bra 	$L__BB3_29;
	ld.shared.u32 	%r160, [_ZZ22mergeHistogram64KernelPjS_jE4data+4];
	ld.shared.u32 	%r161, [%r39];
	add.s32 	%r162, %r161, %r160;
	st.shared.u32 	[%r39], %r162;
	ld.shared.u32 	%r163, [_ZZ22mergeHistogram64KernelPjS_jE4data];
	mov.u32 	%r164, %ctaid.x;
	cvta.to.global.u64 	%rd62, %rd2;
	mul.wide.u32 	%rd63, %r164, 4;
	add.s64 	%rd64, %rd62, %rd63;
	st.global.u32 	[%rd64], %r163;
$L__BB3_29:
	ret;

}


// ===== COMPILED SASS (sm_100) =====

	.target	sm_100

	.elftype	@"ET_EXEC"


//--------------------- .note.nv.tkinfo           --------------------------
	.section	.note.nv.tkinfo,"",@"SHT_NOTE"
	.sectionflags	@"SHF_NOTE_NV_TKINFO"
	.tkinfo
        /*0018*/ 	.word	0x00000002
        /*0030*/ 	.string	""
        /*0030*/ 	.string	"ptxas"
        /*0030*/ 	.string	"Cuda compilation tools, release 13.0, V13.0.88"
        /*0030*/ 	.string	"Build cuda_13.0.r13.0/compiler.36424714_0"
        /*0030*/ 	.string	"-arch sm_100 -m 64 "



//--------------------- .note.nv.cuinfo           --------------------------
	.section	.note.nv.cuinfo,"",@"SHT_NOTE"
	.sectionflags	@"SHF_NOTE_NV_CUINFO"
        /*0018*/ 	.short	0x0002
        /*001a*/ 	.short	0x0064
        /*001c*/ 	.short	0x0082
	.zero		2


//--------------------- .nv.info                  --------------------------
	.section	.nv.info,"",@"SHT_CUDA_INFO"
	.align	4


	//----- nvinfo : EIATTR_REGCOUNT
	.align		4
        /*0000*/ 	.byte	0x04, 0x2f
        /*0002*/ 	.short	(.L_1 - .L_0)
	.align		4
.L_0:
        /*0004*/ 	.word	index@(_Z18histogram256KernelPjiPij)
        /*0008*/ 	.word	0x00000014


	//----- nvinfo : EIATTR_FRAME_SIZE
	.align		4
.L_1:
        /*000c*/ 	.byte	0x04, 0x11
        /*000e*/ 	.short	(.L_3 - .L_2)
	.align		4
.L_2:
        /*0010*/ 	.word	index@(_Z18histogram256KernelPjiPij)
        /*0014*/ 	.word	0x00000000


	//----- nvinfo : EIATTR_REGCOUNT
	.align		4
.L_3:
        /*0018*/ 	.byte	0x04, 0x2f
        /*001a*/ 	.short	(.L_5 - .L_4)
	.align		4
.L_4:
        /*001c*/ 	.word	index@(_Z23mergeHistogram256KernelPjS_j)
        /*0020*/ 	.word	0x00000020


	//----- nvinfo : EIATTR_FRAME_SIZE
	.align		4
.L_5:
        /*0024*/ 	.byte	0x04, 0x11
        /*0026*/ 	.short	(.L_7 - .L_6)
	.align		4
.L_6:
        /*0028*/ 	.word	index@(_Z23mergeHistogram256KernelPjS_j)
        /*002c*/ 	.word	0x00000000


	//----- nvinfo : EIATTR_REGCOUNT
	.align		4
.L_7:
        /*0030*/ 	.byte	0x04, 0x2f
        /*0032*/ 	.short	(.L_9 - .L_8)
	.align		4
.L_8:
        /*0034*/ 	.word	index@(_Z17histogram64KernelPjP5uint4j)
        /*0038*/ 	.word	0x0000001f


	//----- nvinfo : EIATTR_FRAME_SIZE
	.align		4
.L_9:
        /*003c*/ 	.byte	0x04, 0x11
        /*003e*/ 	.short	(.L_11 - .L_10)
	.align		4
.L_10:
        /*0040*/ 	.word	index@(_Z17histogram64KernelPjP5uint4j)
        /*0044*/ 	.word	0x00000000


	//----- nvinfo : EIATTR_REGCOUNT
	.align		4
.L_11:
        /*0048*/ 	.byte	0x04, 0x2f
        /*004a*/ 	.short	(.L_13 - .L_12)
	.align		4
.L_12:
        /*004c*/ 	.word	index@(_Z22mergeHistogram64KernelPjS_j)
        /*0050*/ 	.word	0x00000020


	//----- nvinfo : EIATTR_FRAME_SIZE
	.align		4
.L_13:
        /*0054*/ 	.byte	0x04, 0x11
        /*0056*/ 	.short	(.L_15 - .L_14)
	.align		4
.L_14:
        /*0058*/ 	.word	index@(_Z22mergeHistogram64KernelPjS_j)
        /*005c*/ 	.word	0x00000000


	//----- nvinfo : EIATTR_MIN_STACK_SIZE
	.align		4
.L_15:
        /*0060*/ 	.byte	0x04, 0x12
        /*0062*/ 	.short	(.L_17 - .L_16)
	.align		4
.L_16:
        /*0064*/ 	.word	index@(_Z22mergeHistogram64KernelPjS_j)
        /*0068*/ 	.word	0x00000000


	//----- nvinfo : EIATTR_MIN_STACK_SIZE
	.align		4
.L_17:
        /*006c*/ 	.byte	0x04, 0x12
        /*006e*/ 	.short	(.L_19 - .L_18)
	.align		4
.L_18:
        /*0070*/ 	.word	index@(_Z17histogram64KernelPjP5uint4j)
        /*0074*/ 	.word	0x00000000


	//----- nvinfo : EIATTR_MIN_STACK_SIZE
	.align		4
.L_19:
        /*0078*/ 	.byte	0x04, 0x12
        /*007a*/ 	.short	(.L_21 - .L_20)
	.align		4
.L_20:
        /*007c*/ 	.word	index@(_Z23mergeHistogram256KernelPjS_j)
        /*0080*/ 	.word	0x00000000


	//----- nvinfo : EIATTR_MIN_STACK_SIZE
	.align		4
.L_21:
        /*0084*/ 	.byte	0x04, 0x12
        /*0086*/ 	.short	(.L_23 - .L_22)
	.align		4
.L_22:
        /*0088*/ 	.word	index@(_Z18histogram256KernelPjiPij)
        /*008c*/ 	.word	0x00000000
.L_23:


//--------------------- .nv.compat                --------------------------
	.section	.nv.compat,"",@"SHT_CUDA_COMPAT_INFO"
	.align	4
        /*0000*/ 	.byte	0x02, 0x09, 0x00, 0x00, 0x02, 0x02, 0x01, 0x00, 0x02, 0x05, 0x05, 0x00, 0x03, 0x07, 0x01, 0x01
        /*0010*/ 	.byte	0x02, 0x03, 0x00, 0x00, 0x02, 0x06, 0x01, 0x00, 0x04, 0x0b, 0x08, 0x00, 0x09, 0x00, 0x00, 0x00
        /*0020*/ 	.byte	0x00, 0x00, 0x00, 0x00


//--------------------- .nv.info._Z22mergeHistogram64KernelPjS_j --------------------------
	.section	.nv.info._Z22mergeHistogram64KernelPjS_j,"",@"SHT_CUDA_INFO"
	.sectionflags	@""
	.align	4


	//----- nvinfo : EIATTR_CUDA_API_VERSION
	.align		4
        /*0000*/ 	.byte	0x04, 0x37
        /*0002*/ 	.short	(.L_25 - .L_24)
.L_24:
        /*0004*/ 	.word	0x00000082


	//----- nvinfo : EIATTR_KPARAM_INFO
	.align		4
.L_25:
        /*0008*/ 	.byte	0x04, 0x17
        /*000a*/ 	.short	(.L_27 - .L_26)
.L_26:
        /*000c*/ 	.word	0x00000000
        /*0010*/ 	.short	0x0002
        /*0012*/ 	.short	0x0010
        /*0014*/ 	.byte	0x00, 0xf0, 0x11, 0x00


	//----- nvinfo : EIATTR_KPARAM_INFO
	.align		4
.L_27:
        /*0018*/ 	.byte	0x04, 0x17
        /*001a*/ 	.short	(.L_29 - .L_28)
.L_28:
        /*001c*/ 	.word	0x00000000
        /*0020*/ 	.short	0x0001
        /*0022*/ 	.short	0x0008
        /*0024*/ 	.byte	0x00, 0xf5, 0x21, 0x00


	//----- nvinfo : EIATTR_KPARAM_INFO
	.align		4
.L_29:
        /*0028*/ 	.byte	0x04, 0x17
        /*002a*/ 	.short	(.L_31 - .L_30)
.L_30:
        /*002c*/ 	.word	0x00000000
        /*0030*/ 	.short	0x0000
        /*0032*/ 	.short	0x0000
        /*0034*/ 	.byte	0x00, 0xf5, 0x21, 0x00


	//----- nvinfo : EIATTR_SPARSE_MMA_MASK
	.align		4
.L_31:
        /*0038*/ 	.byte	0x03, 0x50
        /*003a*/ 	.short	0x0000


	//----- nvinfo : EIATTR_MAXREG_COUNT
	.align		4
        /*003c*/ 	.byte	0x03, 0x1b
        /*003e*/ 	.short	0x00ff


	//----- nvinfo : EIATTR_NUM_BARRIERS
	.align		4
        /*0040*/ 	.byte	0x02, 0x4c
        /*0042*/ 	.byte	0x01
	.zero		1


	//----- nvinfo : EIATTR_MERCURY_ISA_VERSION
	.align		4
        /*0044*/ 	.byte	0x03, 0x5f
        /*0046*/ 	.short	0x0101


	//----- nvinfo : EIATTR_VRC_CTA_INIT_COUNT
	.align		4
        /*0048*/ 	.byte	0x02, 0x4a
	.zero		1
	.zero		1


	//----- nvinfo : EIATTR_EXIT_INSTR_OFFSETS
	.align		4
        /*004c*/ 	.byte	0x04, 0x1c
        /*004e*/ 	.short	(.L_33 - .L_32)


	//   ....[0]....
.L_32:
        /*0050*/ 	.word	0x00000d00


	//   ....[1]....
        /*0054*/ 	.word	0x00000da0


	//----- nvinfo : EIATTR_CRS_STACK_SIZE
	.align		4
.L_33:
        /*0058*/ 	.byte	0x04, 0x1e
        /*005a*/ 	.short	(.L_35 - .L_34)
.L_34:
        /*005c*/ 	.word	0x00000000


	//----- nvinfo : EIATTR_CBANK_PARAM_SIZE
	.align		4
.L_35:
        /*0060*/ 	.byte	0x03, 0x19
        /*0062*/ 	.short	0x0014


	//----- nvinfo : EIATTR_PARAM_CBANK
	.align		4
        /*0064*/ 	.byte	0x04, 0x0a
        /*0066*/ 	.short	(.L_37 - .L_36)
	.align		4
.L_36:
        /*0068*/ 	.word	index@(.nv.constant0._Z22mergeHistogram64KernelPjS_j)
        /*006c*/ 	.short	0x0380
        /*006e*/ 	.short	0x0014


	//----- nvinfo : EIATTR_SW_WAR
	.align		4
.L_37:
        /*0070*/ 	.byte	0x04, 0x36
        /*0072*/ 	.short	(.L_39 - .L_38)
.L_38:
        /*0074*/ 	.word	0x00000008
.L_39:


//--------------------- .nv.info._Z17histogram64KernelPjP5uint4j --------------------------
	.section	.nv.info._Z17histogram64KernelPjP5uint4j,"",@"SHT_CUDA_INFO"
	.sectionflags	@""
	.align	4


	//----- nvinfo : EIATTR_CUDA_API_VERSION
	.align		4
        /*0000*/ 	.byte	0x04, 0x37
        /*0002*/ 	.short	(.L_41 - .L_40)
.L_40:
        /*0004*/ 	.word	0x00000082


	//----- nvinfo : EIATTR_KPARAM_INFO
	.align		4
.L_41:
        /*0008*/ 	.byte	0x04, 0x17
        /*000a*/ 	.short	(.L_43 - .L_42)
.L_42:
        /*000c*/ 	.word	0x00000000
        /*0010*/ 	.short	0x0002
        /*0012*/ 	.short	0x0010
        /*0014*/ 	.byte	0x00, 0xf0, 0x11, 0x00


	//----- nvinfo : EIATTR_KPARAM_INFO
	.align		4
.L_43:
        /*0018*/ 	.byte	0x04, 0x17
        /*001a*/ 	.short	(.L_45 - .L_44)
.L_44:
        /*001c*/ 	.word	0x00000000
        /*0020*/ 	.short	0x0001
        /*0022*/ 	.short	0x0008
        /*0024*/ 	.byte	0x00, 0xf5, 0x21, 0x00


	//----- nvinfo : EIATTR_KPARAM_INFO
	.align		4
.L_45:
        /*0028*/ 	.byte	0x04, 0x17
        /*002a*/ 	.short	(.L_47 - .L_46)
.L_46:
        /*002c*/ 	.word	0x00000000
        /*0030*/ 	.short	0x0000
        /*0032*/ 	.short	0x0000
        /*0034*/ 	.byte	0x00, 0xf5, 0x21, 0x00


	//----- nvinfo : EIATTR_SPARSE_MMA_MASK
	.align		4
.L_47:
        /*0038*/ 	.byte	0x03, 0x50
        /*003a*/ 	.short	0x0000


	//----- nvinfo : EIATTR_MAXREG_COUNT
	.align		4
        /*003c*/ 	.byte	0x03, 0x1b
        /*003e*/ 	.short	0x00ff


	//----- nvinfo : EIATTR_NUM_BARRIERS
	.align		4
        /*0040*/ 	.byte	0x02, 0x4c
        /*0042*/ 	.byte	0x01
	.zero		1


	//----- nvinfo : EIATTR_MERCURY_ISA_VERSION
	.align		4
        /*0044*/ 	.byte	0x03, 0x5f
        /*0046*/ 	.short	0x0101


	//----- nvinfo : EIATTR_VRC_CTA_INIT_COUNT
	.align		4
        /*0048*/ 	.byte	0x02, 0x4a
	.zero		1
	.zero		1


	//----- nvinfo : EIATTR_EXIT_INSTR_OFFSETS
	.align		4
        /*004c*/ 	.byte	0x04, 0x1c
        /*004e*/ 	.short	(.L_49 - .L_48)


	//   ....[0]....
.L_48:
        /*0050*/ 	.word	0x00000400


	//   ....[1]....
        /*0054*/ 	.word	0x00000d40


	//----- nvinfo : EIATTR_CRS_STACK_SIZE
	.align		4
.L_49:
        /*0058*/ 	.byte	0x04, 0x1e
        /*005a*/ 	.short	(.L_51 - .L_50)
.L_50:
        /*005c*/ 	.word	0x00000000


	//----- nvinfo : EIATTR_CBANK_PARAM_SIZE
	.align		4
.L_51:
        /*0060*/ 	.byte	0x03, 0x19
        /*0062*/ 	.short	0x0014


	//----- nvinfo : EIATTR_PARAM_CBANK
	.align		4
        /*0064*/ 	.byte	0x04, 0x0a
        /*0066*/ 	.short	(.L_53 - .L_52)
	.align		4
.L_52:
        /*0068*/ 	.word	index@(.nv.constant0._Z17histogram64KernelPjP5uint4j)
        /*006c*/ 	.short	0x0380
        /*006e*/ 	.short	0x0014


	//----- nvinfo : EIATTR_SW_WAR
	.align		4
.L_53:
        /*0070*/ 	.byte	0x04, 0x36
        /*0072*/ 	.short	(.L_55 - .L_54)
.L_54:
        /*0074*/ 	.word	0x00000008
.L_55:


//--------------------- .nv.info._Z23mergeHistogram256KernelPjS_j --------------------------
	.section	.nv.info._Z23mergeHistogram256KernelPjS_j,"",@"SHT_CUDA_INFO"
	.sectionflags	@""
	.align	4


	//----- nvinfo : EIATTR_CUDA_API_VERSION
	.align		4
        /*0000*/ 	.byte	0x04, 0x37
        /*0002*/ 	.short	(.L_57 - .L_56)
.L_56:
        /*0004*/ 	.word	0x00000082


	//----- nvinfo : EIATTR_KPARAM_INFO
	.align		4
.L_57:
        /*0008*/ 	.byte	0x04, 0x17
        /*000a*/ 	.short	(.L_59 - .L_58)
.L_58:
        /*000c*/ 	.word	0x00000000
        /*0010*/ 	.short	0x0002
        /*0012*/ 	.short	0x0010
        /*0014*/ 	.byte	0x00, 0xf0, 0x11, 0x00


	//----- nvinfo : EIATTR_KPARAM_INFO
	.align		4
.L_59:
        /*0018*/ 	.byte	0x04, 0x17
        /*001a*/ 	.short	(.L_61 - .L_60)
.L_60:
        /*001c*/ 	.word	0x00000000
        /*0020*/ 	.short	0x0001
        /*0022*/ 	.short	0x0008
        /*0024*/ 	.byte	0x00, 0xf5, 0x21, 0x00


	//----- nvinfo : EIATTR_KPARAM_INFO
	.align		4
.L_61:
        /*0028*/ 	.byte	0x04, 0x17
        /*002a*/ 	.short	(.L_63 - .L_62)
.L_62:
        /*002c*/ 	.word	0x00000000
        /*0030*/ 	.short	0x0000
        /*0032*/ 	.short	0x0000
        /*0034*/ 	.byte	0x00, 0xf5, 0x21, 0x00


	//----- nvinfo : EIATTR_SPARSE_MMA_MASK
	.align		4
.L_63:
        /*0038*/ 	.byte	0x03, 0x50
        /*003a*/ 	.short	0x0000


	//----- nvinfo : EIATTR_MAXREG_COUNT
	.align		4
        /*003c*/ 	.byte	0x03, 0x1b
        /*003e*/ 	.short	0x00ff


	//----- nvinfo : EIATTR_NUM_BARRIERS
	.align		4
        /*0040*/ 	.byte	0x02, 0x4c
        /*0042*/ 	.byte	0x01
	.zero		1


	//----- nvinfo : EIATTR_MERCURY_ISA_VERSION
	.align		4
        /*0044*/ 	.byte	0x03, 0x5f
        /*0046*/ 	.short	0x0101


	//----- nvinfo : EIATTR_VRC_CTA_INIT_COUNT
	.align		4
        /*0048*/ 	.byte	0x02, 0x4a
	.zero		1
	.zero		1


	//----- nvinfo : EIATTR_EXIT_INSTR_OFFSETS
	.align		4
        /*004c*/ 	.byte	0x04, 0x1c
        /*004e*/ 	.short	(.L_65 - .L_64)


	//   ....[0]....
.L_64:
        /*0050*/ 	.word	0x00000d00


	//   ....[1]....
        /*0054*/ 	.word	0x00000da0


	//----- nvinfo : EIATTR_CRS_STACK_SIZE
	.align		4
.L_65:
        /*0058*/ 	.byte	0x04, 0x1e
        /*005a*/ 	.short	(.L_67 - .L_66)
.L_66:
        /*005c*/ 	.word	0x00000000


	//----- nvinfo : EIATTR_CBANK_PARAM_SIZE
	.align		4
.L_67:
        /*0060*/ 	.byte	0x03, 0x19
        /*0062*/ 	.short	0x0014


	//----- nvinfo : EIATTR_PARAM_CBANK
	.align		4
        /*0064*/ 	.byte	0x04, 0x0a
        /*0066*/ 	.short	(.L_69 - .L_68)
	.align		4
.L_68:
        /*0068*/ 	.word	index@(.nv.constant0._Z23mergeHistogram256KernelPjS_j)
        /*006c*/ 	.short	0x0380
        /*006e*/ 	.short	0x0014


	//----- nvinfo : EIATTR_SW_WAR
	.align		4
.L_69:
        /*0070*/ 	.byte	0x04, 0x36
        /*0072*/ 	.short	(.L_71 - .L_70)
.L_70:
        /*0074*/ 	.word	0x00000008
.L_71:


//--------------------- .nv.info._Z18histogram256KernelPjiPij --------------------------
	.section	.nv.info._Z18histogram256KernelPjiPij,"",@"SHT_CUDA_INFO"
	.sectionflags	@""
	.align	4


	//----- nvinfo : EIATTR_CUDA_API_VERSION
	.align		4
        /*0000*/ 	.byte	0x04, 0x37
        /*0002*/ 	.short	(.L_73 - .L_72)
.L_72:
        /*0004*/ 	.word	0x00000082


	//----- nvinfo : EIATTR_KPARAM_INFO
	.align		4
.L_73:
        /*0008*/ 	.byte	0x04, 0x17
        /*000a*/ 	.short	(.L_75 - .L_74)
.L_74:
        /*000c*/ 	.word	0x00000000
        /*0010*/ 	.short	0x0003
        /*0012*/ 	.short	0x0018
        /*0014*/ 	.byte	0x00, 0xf0, 0x11, 0x00


	//----- nvinfo : EIATTR_KPARAM_INFO
	.align		4
.L_75:
        /*0018*/ 	.byte	0x04, 0x17
        /*001a*/ 	.short	(.L_77 - .L_76)
.L_76:
        /*001c*/ 	.word	0x00000000
        /*0020*/ 	.short	0x0002
        /*0022*/ 	.short	0x0010
        /*0024*/ 	.byte	0x00, 0xf5, 0x21, 0x00


	//----- nvinfo : EIATTR_KPARAM_INFO
	.align		4
.L_77:
        /*0028*/ 	.byte	0x04, 0x17
        /*002a*/ 	.short	(.L_79 - .L_78)
.L_78:
        /*002c*/ 	.word	0x00000000
        /*0030*/ 	.short	0x0001
        /*0032*/ 	.short	0x0008
        /*0034*/ 	.byte	0x00, 0xf0, 0x11, 0x00


	//----- nvinfo : EIATTR_KPARAM_INFO
	.align		4
.L_79:
        /*0038*/ 	.byte	0x04, 0x17
        /*003a*/ 	.short	(.L_81 - .L_80)
.L_80:
        /*003c*/ 	.word	0x00000000
        /*0040*/ 	.short	0x0000
        /*0042*/ 	.short	0x0000
        /*0044*/ 	.byte	0x00, 0xf5, 0x21, 0x00


	//----- nvinfo : EIATTR_SPARSE_MMA_MASK
	.align		4
.L_81:
        /*0048*/ 	.byte	0x03, 0x50
        /*004a*/ 	.short	0x0000


	//----- nvinfo : EIATTR_MAXREG_COUNT
	.align		4
        /*004c*/ 	.byte	0x03, 0x1b
        /*004e*/ 	.short	0x00ff


	//----- nvinfo : EIATTR_NUM_BARRIERS
	.align		4
        /*0050*/ 	.byte	0x02, 0x4c
        /*0052*/ 	.byte	0x01
	.zero		1


	//----- nvinfo : EIATTR_MERCURY_ISA_VERSION
	.align		4
        /*0054*/ 	.byte	0x03, 0x5f
        /*0056*/ 	.short	0x0101


	//----- nvinfo : EIATTR_VRC_CTA_INIT_COUNT
	.align		4
        /*0058*/ 	.byte	0x02, 0x4a
	.zero		1
	.zero		1


	//----- nvinfo : EIATTR_EXIT_INSTR_OFFSETS
	.align		4
        /*005c*/ 	.byte	0x04, 0x1c
        /*005e*/ 	.short	(.L_83 - .L_82)


	//   ....[0]....
.L_82:
        /*0060*/ 	.word	0x000004b0


	//   ....[1]....
        /*0064*/ 	.word	0x00000640


	//----- nvinfo : EIATTR_CRS_STACK_SIZE
	.align		4
.L_83:
        /*0068*/ 	.byte	0x04, 0x1e
        /*006a*/ 	.short	(.L_85 - .L_84)
.L_84:
        /*006c*/ 	.word	0x00000000


	//----- nvinfo : EIATTR_CBANK_PARAM_SIZE
	.align		4
.L_85:
        /*0070*/ 	.byte	0x03, 0x19
        /*0072*/ 	.short	0x001c


	//----- nvinfo : EIATTR_PARAM_CBANK
	.align		4
        /*0074*/ 	.byte	0x04, 0x0a
        /*0076*/ 	.short	(.L_87 - .L_86)
	.align		4
.L_86:
        /*0078*/ 	.word	index@(.nv.constant0._Z18histogram256KernelPjiPij)
        /*007c*/ 	.short	0x0380
        /*007e*/ 	.short	0x001c


	//----- nvinfo : EIATTR_SW_WAR
	.align		4
.L_87:
        /*0080*/ 	.byte	0x04, 0x36
        /*0082*/ 	.short	(.L_89 - .L_88)
.L_88:
        /*0084*/ 	.word	0x00000008
.L_89:


//--------------------- .nv.callgraph             --------------------------
	.section	.nv.callgraph,"",@"SHT_CUDA_CALLGRAPH"
	.align	4
	.sectionentsize	8
	.align		4
        /*0000*/ 	.word	0x00000000
	.align		4
        /*0004*/ 	.word	0xffffffff
	.align		4
        /*0008*/ 	.word	0x00000000
	.align		4
        /*000c*/ 	.word	0xfffffffe
	.align		4
        /*0010*/ 	.word	0x00000000
	.align		4
        /*0014*/ 	.word	0xfffffffd
	.align		4
        /*0018*/ 	.word	0x00000000
	.align		4
        /*001c*/ 	.word	0xfffffffc


//--------------------- .text._Z22mergeHistogram64KernelPjS_j --------------------------
	.section	.text._Z22mergeHistogram64KernelPjS_j,"ax",@progbits
	.align	128
        .global         _Z22mergeHistogram64KernelPjS_j
        .type           _Z22mergeHistogram64KernelPjS_j,@function
        .size           _Z22mergeHistogram64KernelPjS_j,(.L_x_32 - _Z22mergeHistogram64KernelPjS_j)
        .other          _Z22mergeHistogram64KernelPjS_j,@"STO_CUDA_ENTRY STV_DEFAULT"
_Z22mergeHistogram64KernelPjS_j:
.text._Z22mergeHistogram64KernelPjS_j:
[----:B------:R-:W-:Y:S01]  /*0000*/  LDC R1, c[0x0][0x37c] ;  /* 0x0000df00ff017b82 */ /* 0x000fe20000000800 */
[----:B------:R-:W0:Y:S01]  /*0010*/  S2R R2, SR_TID.X ;  /* 0x0000000000027919 */ /* 0x000e220000002100 */
[----:B------:R-:W0:Y:S01]  /*0020*/  LDCU UR8, c[0x0][0x390] ;  /* 0x00007200ff0877ac */ /* 0x000e220008000800 */
[----:B------:R-:W-:Y:S01]  /*0030*/  BSSY.RECONVERGENT B0, `(.L_x_0) ;  /* 0x000009b000007945 */ /* 0x000fe20003800200 */
[----:B------:R-:W-:Y:S01]  /*0040*/  IMAD.MOV.U32 R7, RZ, RZ, RZ ;  /* 0x000000ffff077224 */ /* 0x000fe200078e00ff */
[----:B------:R-:W1:Y:S01]  /*0050*/  LDCU.64 UR6, c[0x0][0x358] ;  /* 0x00006b00ff0677ac */ /* 0x000e620008000a00 */
[----:B0-----:R-:W-:-:S13]  /*0060*/  ISETP.GE.U32.AND P0, PT, R2, UR8, PT ;  /* 0x0000000802007c0c */ /* 0x001fda000bf06070 */
[----:B-1----:R-:W-:Y:S05]  /*0070*/  @P0 BRA `(.L_x_1) ;  /* 0x0000000800580947 */ /* 0x002fea0003800000 */
[----:B------:R-:W-:Y:S01]  /*0080*/  LOP3.LUT R0, RZ, R2, RZ, 0x33, !PT ;  /* 0x00000002ff007212 */ /* 0x000fe200078e33ff */
[----:B------:R-:W0:Y:S01]  /*0090*/  S2R R5, SR_CTAID.X ;  /* 0x0000000000057919 */ /* 0x000e220000002500 */
[----:B------:R-:W-:Y:S01]  /*00a0*/  BSSY.RECONVERGENT B1, `(.L_x_2) ;  /* 0x000004c000017945 */ /* 0x000fe20003800200 */
[----:B------:R-:W-:Y:S02]  /*00b0*/  HFMA2 R7, -RZ, RZ, 0, 0 ;  /* 0x00000000ff077431 */ /* 0x000fe400000001ff */
[----:B------:R-:W-:Y:S02]  /*00c0*/  IMAD.MOV.U32 R8, RZ, RZ, R2 ;  /* 0x000000ffff087224 */ /* 0x000fe400078e0002 */
[----:B------:R-:W-:-:S05]  /*00d0*/  VIADD R0, R0, UR8 ;  /* 0x0000000800007c36 */ /* 0x000fca0008000000 */
[C---:B------:R-:W-:Y:S02]  /*00e0*/  ISETP.GE.U32.AND P1, PT, R0.reuse, 0xf00, PT ;  /* 0x00000f000000780c */ /* 0x040fe40003f26070 */
[----:B------:R-:W-:-:S04]  /*00f0*/  LEA.HI R4, R0, 0x1, RZ, 0x18 ;  /* 0x0000000100047811 */ /* 0x000fc800078fc0ff */
[----:B------:R-:W-:-:S04]  /*0100*/  LOP3.LUT R6, R4, 0xf, RZ, 0xc0, !PT ;  /* 0x0000000f04067812 */ /* 0x000fc800078ec0ff */
[----:B------:R-:W-:-:S03]  /*0110*/  ISETP.NE.AND P0, PT, R6, RZ, PT ;  /* 0x000000ff0600720c */ /* 0x000fc60003f05270 */
[----:B------:R-:W-:Y:S10]  /*0120*/  @!P1 BRA `(.L_x_3) ;  /* 0x00000004000c9947 */ /* 0x000ff40003800000 */
[----:B0-----:R-:W-:Y:S01]  /*0130*/  IMAD R3, R2, 0x40, R5 ;  /* 0x0000004002037824 */ /* 0x001fe200078e0205 */
[----:B------:R-:W-:Y:S01]  /*0140*/  LOP3.LUT R0, R4, 0x1fffff0, RZ, 0xc0, !PT ;  /* 0x01fffff004007812 */ /* 0x000fe200078ec0ff */
[----:B------:R-:W-:Y:S01]  /*0150*/  IMAD.MOV.U32 R8, RZ, RZ, R2 ;  /* 0x000000ffff087224 */ /* 0x000fe200078e0002 */
[----:B------:R-:W-:Y:S01]  /*0160*/  MOV R7, RZ ;  /* 0x000000ff00077202 */ /* 0x000fe20000000f00 */
[----:B------:R-:W-:Y:S01]  /*0170*/  VIADD R3, R3, 0x20000 ;  /* 0x0002000003037836 */ /* 0x000fe20000000000 */
[----:B------:R-:W-:-:S07]  /*0180*/  IADD3 R0, PT, PT, -R0, RZ, RZ ;  /* 0x000000ff00007210 */ /* 0x000fce0007ffe1ff */
.L_x_4:
[----:B------:R-:W0:Y:S01]  /*0190*/  LDC.64 R12, c[0x0][0x388] ;  /* 0x0000e200ff0c7b82 */ /* 0x000e220000000a00 */
[C---:B------:R-:W-:Y:S01]  /*01a0*/  VIADD R15, R3.reuse, 0xffff0000 ;  /* 0xffff0000030f7836 */ /* 0x040fe20000000000 */
[C---:B------:R-:W-:Y:S01]  /*01b0*/  IADD3 R23, PT, PT, R3.reuse, -0x18000, RZ ;  /* 0xfffe800003177810 */ /* 0x040fe20007ffe0ff */
[C---:B------:R-:W-:Y:S02]  /*01c0*/  VIADD R11, R3.reuse, 0xfffe0000 ;  /* 0xfffe0000030b7836 */ /* 0x040fe40000000000 */
[C---:B------:R-:W-:Y:S02]  /*01d0*/  VIADD R25, R3.reuse, 0xfffe4000 ;  /* 0xfffe400003197836 */ /* 0x040fe40000000000 */
[C---:B------:R-:W-:Y:S02]  /*01e0*/  VIADD R19, R3.reuse, 0xfffec000 ;  /* 0xfffec00003137836 */ /* 0x040fe40000000000 */
[C---:B------:R-:W-:Y:S01]  /*01f0*/  VIADD R9, R3.reuse, 0xffffc000 ;  /* 0xffffc00003097836 */ /* 0x040fe20000000000 */
[C---:B------:R-:W-:Y:S01]  /*0200*/  IADD3 R17, PT, PT, R3.reuse, -0xc000, RZ ;  /* 0xffff400003117810 */ /* 0x040fe20007ffe0ff */
[----:B------:R-:W-:-:S02]  /*0210*/  VIADD R21, R3, 0xffff8000 ;  /* 0xffff800003157836 */ /* 0x000fc40000000000 */
[----:B0-----:R-:W-:-:S04]  /*0220*/  IMAD.WIDE.U32 R14, R15, 0x4, R12 ;  /* 0x000000040f0e7825 */ /* 0x001fc800078e000c */
[--C-:B------:R-:W-:Y:S01]  /*0230*/  IMAD.WIDE.U32 R10, R11, 0x4, R12.reuse ;  /* 0x000000040b0a7825 */ /* 0x100fe200078e000c */
[----:B------:R0:W2:Y:S03]  /*0240*/  LDG.E R26, desc[UR6][R14.64] ;  /* 0x000000060e1a7981 */ /* 0x0000a6000c1e1900 */
[--C-:B------:R-:W-:Y:S02]  /*0250*/  IMAD.WIDE.U32 R24, R25, 0x4, R12.reuse ;  /* 0x0000000419187825 */ /* 0x100fe400078e000c */
[----:B------:R-:W3:Y:S02]  /*0260*/  LDG.E R10, desc[UR6][R10.64] ;  /* 0x000000060a0a7981 */ /* 0x000ee4000c1e1900 */
[--C-:B------:R-:W-:Y:S02]  /*0270*/  IMAD.WIDE.U32 R22, R23, 0x4, R12.reuse ;  /* 0x0000000417167825 */ /* 0x100fe400078e000c */
[----:B------:R-:W3:Y:S02]  /*0280*/  LDG.E R29, desc[UR6][R24.64] ;  /* 0x00000006181d7981 */ /* 0x000ee4000c1e1900 */
[----:B------:R-:W-:-:S02]  /*0290*/  IMAD.WIDE.U32 R18, R19, 0x4, R12 ;  /* 0x0000000413127825 */ /* 0x000fc400078e000c */
[----:B------:R1:W4:Y:S02]  /*02a0*/  LDG.E R28, desc[UR6][R22.64] ;  /* 0x00000006161c7981 */ /* 0x000324000c1e1900 */
[--C-:B0-----:R-:W-:Y:S02]  /*02b0*/  IMAD.WIDE.U32 R14, R9, 0x4, R12.reuse ;  /* 0x00000004090e7825 */ /* 0x101fe400078e000c */
[----:B------:R-:W4:Y:S02]  /*02c0*/  LDG.E R27, desc[UR6][R18.64] ;  /* 0x00000006121b7981 */ /* 0x000f24000c1e1900 */
[----:B------:R-:W-:Y:S01]  /*02d0*/  IMAD.WIDE.U32 R20, R21, 0x4, R12 ;  /* 0x0000000415147825 */ /* 0x000fe200078e000c */
[----:B-1----:R-:W-:-:S03]  /*02e0*/  IADD3 R23, PT, PT, R3, 0x4000, RZ ;  /* 0x0000400003177810 */ /* 0x002fc60007ffe0ff */
[--C-:B------:R-:W-:Y:S01]  /*02f0*/  IMAD.WIDE.U32 R16, R17, 0x4, R12.reuse ;  /* 0x0000000411107825 */ /* 0x100fe200078e000c */
[----:B------:R0:W5:Y:S04]  /*0300*/  LDG.E R24, desc[UR6][R20.64] ;  /* 0x0000000614187981 */ /* 0x000168000c1e1900 */
[----:B------:R1:W5:Y:S01]  /*0310*/  LDG.E R19, desc[UR6][R14.64] ;  /* 0x000000060e137981 */ /* 0x000362000c1e1900 */
[----:B------:R-:W-:-:S03]  /*0320*/  IMAD.WIDE.U32 R22, R23, 0x4, R12 ;  /* 0x0000000417167825 */ /* 0x000fc600078e000c */
[----:B------:R1:W2:Y:S01]  /*0330*/  LDG.E R25, desc[UR6][R16.64] ;  /* 0x0000000610197981 */ /* 0x0002a2000c1e1900 */
[C---:B------:R-:W-:Y:S02]  /*0340*/  VIADD R9, R3.reuse, 0x8000 ;  /* 0x0000800003097836 */ /* 0x040fe40000000000 */
[C---:B0-----:R-:W-:Y:S01]  /*0350*/  IMAD.WIDE.U32 R20, R3.reuse, 0x4, R12 ;  /* 0x0000000403147825 */ /* 0x041fe200078e000c */
[----:B------:R0:W5:Y:S01]  /*0360*/  LDG.E R11, desc[UR6][R22.64] ;  /* 0x00000006160b7981 */ /* 0x000162000c1e1900 */
[----:B-1----:R-:W-:-:S03]  /*0370*/  IADD3 R15, PT, PT, R3, 0xc000, RZ ;  /* 0x0000c000030f7810 */ /* 0x002fc60007ffe0ff */
[----:B------:R1:W5:Y:S01]  /*0380*/  LDG.E R18, desc[UR6][R20.64] ;  /* 0x0000000614127981 */ /* 0x000362000c1e1900 */
[----:B------:R-:W-:-:S04]  /*0390*/  IMAD.WIDE.U32 R16, R9, 0x4, R12 ;  /* 0x0000000409107825 */ /* 0x000fc800078e000c */
[--C-:B------:R-:W-:Y:S01]  /*03a0*/  IMAD.WIDE.U32 R14, R15, 0x4, R12.reuse ;  /* 0x000000040f0e7825 */ /* 0x100fe200078e000c */
[----:B------:R1:W5:Y:S03]  /*03b0*/  LDG.E R9, desc[UR6][R16.64] ;  /* 0x0000000610097981 */ /* 0x000366000c1e1900 */
[C---:B0-----:R-:W-:Y:S01]  /*03c0*/  VIADD R23, R3.reuse, 0x10000 ;  /* 0x0001000003177836 */ /* 0x041fe20000000000 */
[----:B-1----:R-:W-:Y:S01]  /*03d0*/  IADD3 R21, PT, PT, R3, 0x14000, RZ ;  /* 0x0001400003157810 */ /* 0x002fe20007ffe0ff */
[----:B------:R0:W5:Y:S02]  /*03e0*/  LDG.E R14, desc[UR6][R14.64] ;  /* 0x000000060e0e7981 */ /* 0x000164000c1e1900 */
[----:B------:R-:W-:-:S04]  /*03f0*/  IMAD.WIDE.U32 R16, R23, 0x4, R12 ;  /* 0x0000000417107825 */ /* 0x000fc800078e000c */
[C---:B------:R-:W-:Y:S01]  /*0400*/  VIADD R23, R3.reuse, 0x18000 ;  /* 0x0001800003177836 */ /* 0x040fe20000000000 */
[----:B0-----:R-:W-:Y:S01]  /*0410*/  IADD3 R15, PT, PT, R3, 0x1c000, RZ ;  /* 0x0001c000030f7810 */ /* 0x001fe20007ffe0ff */
[--C-:B------:R-:W-:Y:S01]  /*0420*/  IMAD.WIDE.U32 R20, R21, 0x4, R12.reuse ;  /* 0x0000000415147825 */ /* 0x100fe200078e000c */
[----:B------:R-:W5:Y:S03]  /*0430*/  LDG.E R16, desc[UR6][R16.64] ;  /* 0x0000000610107981 */ /* 0x000f66000c1e1900 */
[--C-:B------:R-:W-:Y:S02]  /*0440*/  IMAD.WIDE.U32 R22, R23, 0x4, R12.reuse ;  /* 0x0000000417167825 */ /* 0x100fe400078e000c */
[----:B------:R-:W5:Y:S02]  /*0450*/  LDG.E R21, desc[UR6][R20.64] ;  /* 0x0000000614157981 */ /* 0x000f64000c1e1900 */
[----:B------:R-:W-:-:S02]  /*0460*/  IMAD.WIDE.U32 R12, R15, 0x4, R12 ;  /* 0x000000040f0c7825 */ /* 0x000fc400078e000c */
[----:B------:R-:W5:Y:S04]  /*0470*/  LDG.E R22, desc[UR6][R22.64] ;  /* 0x0000000616167981 */ /* 0x000f68000c1e1900 */
[----:B------:R-:W5:Y:S01]  /*0480*/  LDG.E R13, desc[UR6][R12.64] ;  /* 0x000000060c0d7981 */ /* 0x000f62000c1e1900 */
[----:B------:R-:W-:-:S05]  /*0490*/  VIADD R0, R0, 0x10 ;  /* 0x0000001000007836 */ /* 0x000fca0000000000 */
[----:B------:R-:W-:Y:S01]  /*04a0*/  ISETP.NE.AND P1, PT, R0, RZ, PT ;  /* 0x000000ff0000720c */ /* 0x000fe20003f25270 */
[----:B------:R-:W-:Y:S01]  /*04b0*/  VIADD R3, R3, 0x40000 ;  /* 0x0004000003037836 */ /* 0x000fe20000000000 */
[----:B------:R-:W-:Y:S02]  /*04c0*/  IADD3 R8, PT, PT, R8, 0x1000, RZ ;  /* 0x0000100008087810 */ /* 0x000fe40007ffe0ff */
[----:B---3--:R-:W-:-:S04]  /*04d0*/  IADD3 R10, PT, PT, R29, R10, R7 ;  /* 0x0000000a1d0a7210 */ /* 0x008fc80007ffe007 */
[----:B----4-:R-:W-:-:S04]  /*04e0*/  IADD3 R10, PT, PT, R27, R28, R10 ;  /* 0x0000001c1b0a7210 */ /* 0x010fc80007ffe00a */
[----:B--2---:R-:W-:-:S04]  /*04f0*/  IADD3 R10, PT, PT, R25, R26, R10 ;  /* 0x0000001a190a7210 */ /* 0x004fc80007ffe00a */
[----:B-----5:R-:W-:-:S04]  /*0500*/  IADD3 R10, PT, PT, R19, R24, R10 ;  /* 0x00000018130a7210 */ /* 0x020fc80007ffe00a */
[----:B------:R-:W-:-:S04]  /*0510*/  IADD3 R10, PT, PT, R11, R18, R10 ;  /* 0x000000120b0a7210 */ /* 0x000fc80007ffe00a */
[----:B------:R-:W-:-:S04]  /*0520*/  IADD3 R9, PT, PT, R14, R9, R10 ;  /* 0x000000090e097210 */ /* 0x000fc80007ffe00a */
[----:B------:R-:W-:-:S04]  /*0530*/  IADD3 R9, PT, PT, R21, R16, R9 ;  /* 0x0000001015097210 */ /* 0x000fc80007ffe009 */
[----:B------:R-:W-:Y:S01]  /*0540*/  IADD3 R7, PT, PT, R13, R22, R9 ;  /* 0x000000160d077210 */ /* 0x000fe20007ffe009 */
[----:B------:R-:W-:Y:S06]  /*0550*/  @P1 BRA `(.L_x_4) ;  /* 0xfffffffc000c1947 */ /* 0x000fec000383ffff */
.L_x_3:
[----:B------:R-:W-:Y:S05]  /*0560*/  BSYNC.RECONVERGENT B1 ;  /* 0x0000000000017941 */ /* 0x000fea0003800200 */
.L_x_2:
[----:B------:R-:W-:Y:S05]  /*0570*/  @!P0 BRA `(.L_x_1) ;  /* 0x0000000400188947 */ /* 0x000fea0003800000 */
[----:B------:R-:W-:Y:S01]  /*0580*/  ISETP.GE.U32.AND P0, PT, R6, 0x8, PT ;  /* 0x000000080600780c */ /* 0x000fe20003f06070 */
[----:B------:R-:W-:Y:S01]  /*0590*/  BSSY.RECONVERGENT B1, `(.L_x_5) ;  /* 0x0000022000017945 */ /* 0x000fe20003800200 */
[----:B------:R-:W-:-:S04]  /*05a0*/  LOP3.LUT R24, R4, 0x7, RZ, 0xc0, !PT ;  /* 0x0000000704187812 */ /* 0x000fc800078ec0ff */
[----:B------:R-:W-:-:S07]  /*05b0*/  ISETP.NE.AND P1, PT, R24, RZ, PT ;  /* 0x000000ff1800720c */ /* 0x000fce0003f25270 */
[----:B------:R-:W-:Y:S06]  /*05c0*/  @!P0 BRA `(.L_x_6) ;  /* 0x0000000000788947 */ /* 0x000fec0003800000 */
[----:B------:R-:W1:Y:S01]  /*05d0*/  LDC.64 R10, c[0x0][0x388] ;  /* 0x0000e200ff0a7b82 */ /* 0x000e620000000a00 */
[----:B0-----:R-:W-:-:S04]  /*05e0*/  LEA R9, R8, R5, 0x6 ;  /* 0x0000000508097211 */ /* 0x001fc800078e30ff */
[C---:B------:R-:W-:Y:S01]  /*05f0*/  IADD3 R23, PT, PT, R9.reuse, 0x8000, RZ ;  /* 0x0000800009177810 */ /* 0x040fe20007ffe0ff */
[C---:B------:R-:W-:Y:S02]  /*0600*/  VIADD R21, R9.reuse, 0x4000 ;  /* 0x0000400009157836 */ /* 0x040fe40000000000 */
[C---:B------:R-:W-:Y:S01]  /*0610*/  VIADD R19, R9.reuse, 0xc000 ;  /* 0x0000c00009137836 */ /* 0x040fe20000000000 */
[C---:B------:R-:W-:Y:S01]  /*0620*/  IADD3 R13, PT, PT, R9.reuse, 0x10000, RZ ;  /* 0x00010000090d7810 */ /* 0x040fe20007ffe0ff */
[C---:B------:R-:W-:Y:S01]  /*0630*/  VIADD R15, R9.reuse, 0x14000 ;  /* 0x00014000090f7836 */ /* 0x040fe20000000000 */
[C---:B------:R-:W-:Y:S01]  /*0640*/  IADD3 R25, PT, PT, R9.reuse, 0x18000, RZ ;  /* 0x0001800009197810 */ /* 0x040fe20007ffe0ff */
[----:B-1----:R-:W-:-:S04]  /*0650*/  IMAD.WIDE.U32 R16, R9, 0x4, R10 ;  /* 0x0000000409107825 */ /* 0x002fc800078e000a */
[--C-:B------:R-:W-:Y:S01]  /*0660*/  IMAD.WIDE.U32 R20, R21, 0x4, R10.reuse ;  /* 0x0000000415147825 */ /* 0x100fe200078e000a */
[----:B------:R0:W2:Y:S03]  /*0670*/  LDG.E R0, desc[UR6][R16.64] ;  /* 0x0000000610007981 */ /* 0x0000a6000c1e1900 */
[--C-:B------:R-:W-:Y:S01]  /*0680*/  IMAD.WIDE.U32 R18, R19, 0x4, R10.reuse ;  /* 0x0000000413127825 */ /* 0x100fe200078e000a */
[----:B------:R-:W2:Y:S03]  /*0690*/  LDG.E R3, desc[UR6][R20.64] ;  /* 0x0000000614037981 */ /* 0x000ea6000c1e1900 */
[----:B------:R-:W-:Y:S02]  /*06a0*/  IMAD.WIDE.U32 R22, R23, 0x4, R10 ;  /* 0x0000000417167825 */ /* 0x000fe400078e000a */
[----:B------:R-:W3:Y:S02]  /*06b0*/  LDG.E R18, desc[UR6][R18.64] ;  /* 0x0000000612127981 */ /* 0x000ee4000c1e1900 */
[----:B------:R-:W-:-:S02]  /*06c0*/  VIADD R9, R9, 0x1c000 ;  /* 0x0001c00009097836 */ /* 0x000fc40000000000 */
[--C-:B------:R-:W-:Y:S01]  /*06d0*/  IMAD.WIDE.U32 R12, R13, 0x4, R10.reuse ;  /* 0x000000040d0c7825 */ /* 0x100fe200078e000a */
[----:B------:R-:W3:Y:S03]  /*06e0*/  LDG.E R6, desc[UR6][R22.64] ;  /* 0x0000000616067981 */ /* 0x000ee6000c1e1900 */
[--C-:B------:R-:W-:Y:S02]  /*06f0*/  IMAD.WIDE.U32 R14, R15, 0x4, R10.reuse ;  /* 0x000000040f0e7825 */ /* 0x100fe400078e000a */
[----:B------:R-:W4:Y:S02]  /*0700*/  LDG.E R12, desc[UR6][R12.64] ;  /* 0x000000060c0c7981 */ /* 0x000f24000c1e1900 */
[--C-:B0-----:R-:W-:Y:S02]  /*0710*/  IMAD.WIDE.U32 R16, R25, 0x4, R10.reuse ;  /* 0x0000000419107825 */ /* 0x101fe400078e000a */
[----:B------:R-:W4:Y:S02]  /*0720*/  LDG.E R14, desc[UR6][R14.64] ;  /* 0x000000060e0e7981 */ /* 0x000f24000c1e1900 */
[----:B------:R-:W-:-:S02]  /*0730*/  IMAD.WIDE.U32 R10, R9, 0x4, R10 ;  /* 0x00000004090a7825 */ /* 0x000fc400078e000a */
[----:B------:R-:W5:Y:S04]  /*0740*/  LDG.E R16, desc[UR6][R16.64] ;  /* 0x0000000610107981 */ /* 0x000f68000c1e1900 */
[----:B------:R-:W5:Y:S01]  /*0750*/  LDG.E R10, desc[UR6][R10.64] ;  /* 0x000000060a0a7981 */ /* 0x000f62000c1e1900 */
[----:B------:R-:W-:Y:S02]  /*0760*/  IADD3 R8, PT, PT, R8, 0x800, RZ ;  /* 0x0000080008087810 */ /* 0x000fe40007ffe0ff */
[----:B--2---:R-:W-:-:S04]  /*0770*/  IADD3 R3, PT, PT, R3, R0, R7 ;  /* 0x0000000003037210 */ /* 0x004fc80007ffe007 */
[----:B---3--:R-:W-:-:S04]  /*0780*/  IADD3 R3, PT, PT, R18, R6, R3 ;  /* 0x0000000612037210 */ /* 0x008fc80007ffe003 */
[----:B----4-:R-:W-:-:S04]  /*0790*/  IADD3 R3, PT, PT, R14, R12, R3 ;  /* 0x0000000c0e037210 */ /* 0x010fc80007ffe003 */
[----:B-----5:R-:W-:-:S07]  /*07a0*/  IADD3 R7, PT, PT, R10, R16, R3 ;  /* 0x000000100a077210 */ /* 0x020fce0007ffe003 */
.L_x_6:
[----:B------:R-:W-:Y:S05]  /*07b0*/  BSYNC.RECONVERGENT B1 ;  /* 0x0000000000017941 */ /* 0x000fea0003800200 */
.L_x_5:
[----:B------:R-:W-:Y:S05]  /*07c0*/  @!P1 BRA `(.L_x_1) ;  /* 0x0000000000849947 */ /* 0x000fea0003800000 */
[----:B------:R-:W-:Y:S01]  /*07d0*/  ISETP.GE.U32.AND P0, PT, R24, 0x4, PT ;  /* 0x000000041800780c */ /* 0x000fe20003f06070 */
[----:B------:R-:W-:Y:S01]  /*07e0*/  BSSY.RECONVERGENT B1, `(.L_x_7) ;  /* 0x0000014000017945 */ /* 0x000fe20003800200 */
[----:B------:R-:W-:-:S04]  /*07f0*/  LOP3.LUT R4, R4, 0x3, RZ, 0xc0, !PT ;  /* 0x0000000304047812 */ /* 0x000fc800078ec0ff */
[----:B------:R-:W-:-:S07]  /*0800*/  ISETP.NE.AND P1, PT, R4, RZ, PT ;  /* 0x000000ff0400720c */ /* 0x000fce0003f25270 */
[----:B------:R-:W-:Y:S06]  /*0810*/  @!P0 BRA `(.L_x_8) ;  /* 0x0000000000408947 */ /* 0x000fec0003800000 */
[----:B------:R-:W1:Y:S01]  /*0820*/  LDC.64 R10, c[0x0][0x388] ;  /* 0x0000e200ff0a7b82 */ /* 0x000e620000000a00 */
[----:B0-----:R-:W-:-:S04]  /*0830*/  IMAD R3, R8, 0x40, R5 ;  /* 0x0000004008037824 */ /* 0x001fc800078e0205 */
[C---:B------:R-:W-:Y:S01]  /*0840*/  VIADD R17, R3.reuse, 0x8000 ;  /* 0x0000800003117836 */ /* 0x040fe20000000000 */
[C---:B------:R-:W-:Y:S01]  /*0850*/  IADD3 R15, PT, PT, R3.reuse, 0x4000, RZ ;  /* 0x00004000030f7810 */ /* 0x040fe20007ffe0ff */
[C---:B-1----:R-:W-:Y:S01]  /*0860*/  IMAD.WIDE.U32 R12, R3.reuse, 0x4, R10 ;  /* 0x00000004030c7825 */ /* 0x042fe200078e000a */
[----:B------:R-:W-:-:S03]  /*0870*/  IADD3 R3, PT, PT, R3, 0xc000, RZ ;  /* 0x0000c00003037810 */ /* 0x000fc60007ffe0ff */
[--C-:B------:R-:W-:Y:S02]  /*0880*/  IMAD.WIDE.U32 R14, R15, 0x4, R10.reuse ;  /* 0x000000040f0e7825 */ /* 0x100fe400078e000a */
[----:B------:R-:W2:Y:S02]  /*0890*/  LDG.E R12, desc[UR6][R12.64] ;  /* 0x000000060c0c7981 */ /* 0x000ea4000c1e1900 */
[--C-:B------:R-:W-:Y:S02]  /*08a0*/  IMAD.WIDE.U32 R16, R17, 0x4, R10.reuse ;  /* 0x0000000411107825 */ /* 0x100fe400078e000a */
[----:B------:R-:W2:Y:S02]  /*08b0*/  LDG.E R14, desc[UR6][R14.64] ;  /* 0x000000060e0e7981 */ /* 0x000ea4000c1e1900 */
[----:B------:R-:W-:Y:S02]  /*08c0*/  IMAD.WIDE.U32 R10, R3, 0x4, R10 ;  /* 0x00000004030a7825 */ /* 0x000fe400078e000a */
[----:B------:R-:W3:Y:S04]  /*08d0*/  LDG.E R16, desc[UR6][R16.64] ;  /* 0x0000000610107981 */ /* 0x000ee8000c1e1900 */
[----:B------:R-:W3:Y:S01]  /*08e0*/  LDG.E R10, desc[UR6][R10.64] ;  /* 0x000000060a0a7981 */ /* 0x000ee2000c1e1900 */
[----:B------:R-:W-:Y:S01]  /*08f0*/  VIADD R8, R8, 0x400 ;  /* 0x0000040008087836 */ /* 0x000fe20000000000 */
[----:B--2---:R-:W-:-:S04]  /*0900*/  IADD3 R7, PT, PT, R14, R12, R7 ;  /* 0x0000000c0e077210 */ /* 0x004fc80007ffe007 */
[----:B---3--:R-:W-:-:S07]  /*0910*/  IADD3 R7, PT, PT, R10, R16, R7 ;  /* 0x000000100a077210 */ /* 0x008fce0007ffe007 */
.L_x_8:
[----:B------:R-:W-:Y:S05]  /*0920*/  BSYNC.RECONVERGENT B1 ;  /* 0x0000000000017941 */ /* 0x000fea0003800200 */
.L_x_7:
[----:B------:R-:W-:Y:S05]  /*0930*/  @!P1 BRA `(.L_x_1) ;  /* 0x0000000000289947 */ /* 0x000fea0003800000 */
[----:B------:R-:W1:Y:S01]  /*0940*/  LDC.64 R10, c[0x0][0x388] ;  /* 0x0000e200ff0a7b82 */ /* 0x000e620000000a00 */
[----:B0-----:R-:W-:Y:S01]  /*0950*/  LEA R3, R8, R5, 0x6 ;  /* 0x0000000508037211 */ /* 0x001fe200078e30ff */
[----:B------:R-:W-:-:S07]  /*0960*/  IMAD.MOV R0, RZ, RZ, -R4 ;  /* 0x000000ffff007224 */ /* 0x000fce00078e0a04 */
.L_x_9:
[----:B-1----:R-:W-:-:S06]  /*0970*/  IMAD.WIDE.U32 R4, R3, 0x4, R10 ;  /* 0x0000000403047825 */ /* 0x002fcc00078e000a */
[----:B------:R-:W2:Y:S01]  /*0980*/  LDG.E R4, desc[UR6][R4.64] ;  /* 0x0000000604047981 */ /* 0x000ea2000c1e1900 */
[----:B------:R-:W-:Y:S01]  /*0990*/  IADD3 R0, PT, PT, R0, 0x1, RZ ;  /* 0x0000000100007810 */ /* 0x000fe20007ffe0ff */
[----:B------:R-:W-:-:S03]  /*09a0*/  VIADD R3, R3, 0x4000 ;  /* 0x0000400003037836 */ /* 0x000fc60000000000 */
[----:B------:R-:W-:Y:S02]  /*09b0*/  ISETP.NE.AND P0, PT, R0, RZ, PT ;  /* 0x000000ff0000720c */ /* 0x000fe40003f05270 */
[----:B--2---:R-:W-:-:S11]  /*09c0*/  IADD3 R7, PT, PT, R4, R7, RZ ;  /* 0x0000000704077210 */ /* 0x004fd60007ffe0ff */
[----:B------:R-:W-:Y:S05]  /*09d0*/  @P0 BRA `(.L_x_9) ;  /* 0xfffffffc00e40947 */ /* 0x000fea000383ffff */
.L_x_1:
[----:B------:R-:W-:Y:S05]  /*09e0*/  BSYNC.RECONVERGENT B0 ;  /* 0x0000000000007941 */ /* 0x000fea0003800200 */
.L_x_0:
[----:B------:R-:W1:Y:S01]  /*09f0*/  S2UR UR5, SR_CgaCtaId ;  /* 0x00000000000579c3 */ /* 0x000e620000008800 */
[----:B------:R-:W-:Y:S01]  /*0a00*/  UMOV UR4, 0x400 ;  /* 0x0000040000047882 */ /* 0x000fe20000000000 */
[C---:B------:R-:W-:Y:S02]  /*0a10*/  ISETP.GT.U32.AND P1, PT, R2.reuse, 0x7f, PT ;  /* 0x0000007f0200780c */ /* 0x040fe40003f24070 */
[----:B------:R-:W-:Y:S01]  /*0a20*/  ISETP.GT.U32.AND P0, PT, R2, 0x3f, PT ;  /* 0x0000003f0200780c */ /* 0x000fe20003f04070 */
[----:B-1----:R-:W-:-:S06]  /*0a30*/  ULEA UR4, UR5, UR4, 0x18 ;  /* 0x0000000405047291 */ /* 0x002fcc000f8ec0ff */
[----:B------:R-:W-:-:S05]  /*0a40*/  LEA R0, R2, UR4, 0x2 ;  /* 0x0000000402007c11 */ /* 0x000fca000f8e10ff */
[----:B------:R-:W-:Y:S01]  /*0a50*/  STS [R0], R7 ;  /* 0x0000000700007388 */ /* 0x000fe20000000800 */
[----:B------:R-:W-:Y:S06]  /*0a60*/  BAR.SYNC.DEFER_BLOCKING 0x0 ;  /* 0x0000000000007b1d */ /* 0x000fec0000010000 */
[----:B------:R-:W-:Y:S04]  /*0a70*/  @!P1 LDS R3, [R0+0x200] ;  /* 0x0002000000039984 */ /* 0x000fe80000000800 */
[----:B------:R-:W1:Y:S02]  /*0a80*/  @!P1 LDS R4, [R0] ;  /* 0x0000000000049984 */ /* 0x000e640000000800 */
[----:B-1----:R-:W-:-:S05]  /*0a90*/  @!P1 IMAD.IADD R3, R3, 0x1, R4 ;  /* 0x0000000103039824 */ /* 0x002fca00078e0204 */
[----:B------:R-:W-:Y:S01]  /*0aa0*/  @!P1 STS [R0], R3 ;  /* 0x0000000300009388 */ /* 0x000fe20000000800 */
[----:B------:R-:W-:Y:S01]  /*0ab0*/  BAR.SYNC.DEFER_BLOCKING 0x0 ;  /* 0x0000000000007b1d */ /* 0x000fe20000010000 */
[----:B------:R-:W-:-:S05]  /*0ac0*/  ISETP.GT.U32.AND P1, PT, R2, 0x1f, PT ;  /* 0x0000001f0200780c */ /* 0x000fca0003f24070 */
[----:B------:R-:W-:Y:S04]  /*0ad0*/  @!P0 LDS R4, [R0+0x100] ;  /* 0x0001000000048984 */ /* 0x000fe80000000800 */
[----:B0-----:R-:W0:Y:S02]  /*0ae0*/  @!P0 LDS R5, [R0] ;  /* 0x0000000000058984 */ /* 0x001e240000000800 */
[----:B0-----:R-:W-:-:S05]  /*0af0*/  @!P0 IADD3 R5, PT, PT, R4, R5, RZ ;  /* 0x0000000504058210 */ /* 0x001fca0007ffe0ff */
[----:B------:R-:W-:Y:S01]  /*0b00*/  @!P0 STS [R0], R5 ;  /* 0x0000000500008388 */ /* 0x000fe20000000800 */
[----:B------:R-:W-:Y:S01]  /*0b10*/  BAR.SYNC.DEFER_BLOCKING 0x0 ;  /* 0x0000000000007b1d */ /* 0x000fe20000010000 */
[----:B------:R-:W-:-:S05]  /*0b20*/  ISETP.GT.U32.AND P0, PT, R2, 0xf, PT ;  /* 0x0000000f0200780c */ /* 0x000fca0003f04070 */
[----:B------:R-:W-:Y:S04]  /*0b30*/  @!P1 LDS R4, [R0+0x80] ;  /* 0x0000800000049984 */ /* 0x000fe80000000800 */
[----:B------:R-:W0:Y:S02]  /*0b40*/  @!P1 LDS R7, [R0] ;  /* 0x0000000000079984 */ /* 0x000e240000000800 */
[----:B0-----:R-:W-:-:S05]  /*0b50*/  @!P1 IMAD.IADD R7, R4, 0x1, R7 ;  /* 0x0000000104079824 */ /* 0x001fca00078e0207 */
[----:B------:R-:W-:Y:S01]  /*0b60*/  @!P1 STS [R0], R7 ;  /* 0x0000000700009388 */ /* 0x000fe20000000800 */
[----:B------:R-:W-:Y:S01]  /*0b70*/  BAR.SYNC.DEFER_BLOCKING 0x0 ;  /* 0x0000000000007b1d */ /* 0x000fe20000010000 */
[----:B------:R-:W-:-:S05]  /*0b80*/  ISETP.GT.U32.AND P1, PT, R2, 0x7, PT ;  /* 0x000000070200780c */ /* 0x000fca0003f24070 */
[----:B------:R-:W-:Y:S04]  /*0b90*/  @!P0 LDS R3, [R0+0x40] ;  /* 0x0000400000038984 */ /* 0x000fe80000000800 */
[----:B------:R-:W0:Y:S02]  /*0ba0*/  @!P0 LDS R4, [R0] ;  /* 0x0000000000048984 */ /* 0x000e240000000800 */
        /* <DEDUP_REMOVED lines=15> */
[----:B------:R-:W-:-:S05]  /*0ca0*/  ISETP.NE.AND P0, PT, R2, RZ, PT ;  /* 0x000000ff0200720c */ /* 0x000fca0003f05270 */
[----:B------:R-:W-:Y:S04]  /*0cb0*/  @!P1 LDS R3, [R0+0x8] ;  /* 0x0000080000039984 */ /* 0x000fe80000000800 */
[----:B------:R-:W0:Y:S02]  /*0cc0*/  @!P1 LDS R4, [R0] ;  /* 0x0000000000049984 */ /* 0x000e240000000800 */
[----:B0-----:R-:W-:-:S05]  /*0cd0*/  @!P1 IMAD.IADD R3, R3, 0x1, R4 ;  /* 0x0000000103039824 */ /* 0x001fca00078e0204 */
[----:B------:R0:W-:Y:S01]  /*0ce0*/  @!P1 STS [R0], R3 ;  /* 0x0000000300009388 */ /* 0x0001e20000000800 */
[----:B------:R-:W-:Y:S06]  /*0cf0*/  BAR.SYNC.DEFER_BLOCKING 0x0 ;  /* 0x0000000000007b1d */ /* 0x000fec0000010000 */
[----:B------:R-:W-:Y:S05]  /*0d00*/  @P0 EXIT ;  /* 0x000000000000094d */ /* 0x000fea0003800000 */
[----:B------:R-:W-:Y:S04]  /*0d10*/  LDS R2, [UR4+0x4] ;  /* 0x00000404ff027984 */ /* 0x000fe80008000800 */
[----:B0-----:R-:W0:Y:S01]  /*0d20*/  LDS R3, [R0] ;  /* 0x0000000000037984 */ /* 0x001e220000000800 */
[----:B------:R-:W1:Y:S01]  /*0d30*/  S2R R9, SR_CTAID.X ;  /* 0x0000000000097919 */ /* 0x000e620000002500 */
[----:B0-----:R-:W-:Y:S02]  /*0d40*/  IADD3 R5, PT, PT, R2, R3, RZ ;  /* 0x0000000302057210 */ /* 0x001fe40007ffe0ff */
[----:B------:R-:W1:Y:S03]  /*0d50*/  LDC.64 R2, c[0x0][0x380] ;  /* 0x0000e000ff027b82 */ /* 0x000e660000000a00 */
[----:B------:R-:W-:Y:S04]  /*0d60*/  STS [R0], R5 ;  /* 0x0000000500007388 */ /* 0x000fe80000000800 */
[----:B------:R-:W0:Y:S01]  /*0d70*/  LDS R7, [UR4] ;  /* 0x00000004ff077984 */ /* 0x000e220008000800 */
[----:B-1----:R-:W-:-:S05]  /*0d80*/  IMAD.WIDE.U32 R2, R9, 0x4, R2 ;  /* 0x0000000409027825 */ /* 0x002fca00078e0002 */
[----:B0-----:R-:W-:Y:S01]  /*0d90*/  STG.E desc[UR6][R2.64], R7 ;  /* 0x0000000702007986 */ /* 0x001fe2000c101906 */
[----:B------:R-:W-:Y:S05]  /*0da0*/  EXIT ;  /* 0x000000000000794d */ /* 0x000fea0003800000 */
.L_x_10:
[----:B------:R-:W-:-:S00]  /*0db0*/  BRA `(.L_x_10) ;  /* 0xfffffffc00fc7947 */ /* 0x000fc0000383ffff */
[----:B------:R-:W-:-:S00]  /*0dc0*/  NOP ;  /* 0x0000000000007918 */ /* 0x000fc00000000000 */
        /* <DEDUP_REMOVED lines=11> */
.L_x_32:


//--------------------- .text._Z17histogram64KernelPjP5uint4j --------------------------
	.section	.text._Z17histogram64KernelPjP5uint4j,"ax",@progbits
	.align	128
        .global         _Z17histogram64KernelPjP5uint4j
        .type           _Z17histogram64KernelPjP5uint4j,@function
        .size           _Z17histogram64KernelPjP5uint4j,(.L_x_33 - _Z17histogram64KernelPjP5uint4j)
        .other          _Z17histogram64KernelPjP5uint4j,@"STO_CUDA_ENTRY STV_DEFAULT"
_Z17histogram64KernelPjP5uint4j:
.text._Z17histogram64KernelPjP5uint4j:
[----:B------:R-:W-:Y:S08]  /*0000*/  LDC R1, c[0x0][0x37c] ;  /* 0x0000df00ff017b82 */ /* 0x000ff00000000800 */
[----:B------:R-:W0:Y:S01]  /*0010*/  S2UR UR5, SR_CgaCtaId ;  /* 0x00000000000579c3 */ /* 0x000e220000008800 */
[----:B------:R-:W1:Y:S01]  /*0020*/  S2R R2, SR_TID.X ;  /* 0x0000000000027919 */ /* 0x000e620000002100 */
[----:B------:R-:W2:Y:S01]  /*0030*/  LDCU UR8, c[0x0][0x360] ;  /* 0x00006c00ff0877ac */ /* 0x000ea20008000800 */
[----:B------:R-:W-:Y:S01]  /*0040*/  BSSY.RECONVERGENT B0, `(.L_x_11) ;  /* 0x000003a000007945 */ /* 0x000fe20003800200 */
[----:B------:R-:W2:Y:S01]  /*0050*/  S2R R3, SR_CTAID.X ;  /* 0x0000000000037919 */ /* 0x000ea20000002500 */
[----:B------:R-:W-:Y:S01]  /*0060*/  UMOV UR4, 0x400 ;  /* 0x0000040000047882 */ /* 0x000fe20000000000 */
[----:B------:R-:W3:Y:S01]  /*0070*/  LDCU.64 UR6, c[0x0][0x358] ;  /* 0x00006b00ff0677ac */ /* 0x000ee20008000a00 */
[----:B0-----:R-:W-:Y:S01]  /*0080*/  ULEA UR4, UR5, UR4, 0x18 ;  /* 0x0000000405047291 */ /* 0x001fe2000f8ec0ff */
[----:B------:R-:W0:Y:S01]  /*0090*/  LDCU UR5, c[0x0][0x390] ;  /* 0x00007200ff0577ac */ /* 0x000e220008000800 */
[C---:B-1----:R-:W-:Y:S01]  /*00a0*/  IMAD.SHL.U32 R4, R2.reuse, 0x4, RZ ;  /* 0x0000000402047824 */ /* 0x042fe200078e00ff */
[----:B------:R-:W-:Y:S01]  /*00b0*/  ISETP.GT.U32.AND P0, PT, R2, 0x3f, PT ;  /* 0x0000003f0200780c */ /* 0x000fe20003f04070 */
[----:B--2---:R-:W-:-:S05]  /*00c0*/  IMAD R0, R3, UR8, R2 ;  /* 0x0000000803007c24 */ /* 0x004fca000f8e0202 */
[----:B------:R1:W-:Y:S01]  /*00d0*/  STS [R4+UR4], RZ ;  /* 0x000000ff04007988 */ /* 0x0003e20008000804 */
[----:B------:R-:W-:-:S03]  /*00e0*/  VIADD R5, R4, UR4 ;  /* 0x0000000404057c36 */ /* 0x000fc60008000000 */
[----:B------:R1:W-:Y:S01]  /*00f0*/  STS [R4+UR4+0x100], RZ ;  /* 0x000100ff04007988 */ /* 0x0003e20008000804 */
[----:B0-----:R-:W-:-:S03]  /*0100*/  ISETP.GE.U32.AND P1, PT, R0, UR5, PT ;  /* 0x0000000500007c0c */ /* 0x001fc6000bf26070 */
[----:B------:R1:W-:Y:S04]  /*0110*/  STS [R4+UR4+0x200], RZ ;  /* 0x000200ff04007988 */ /* 0x0003e80008000804 */
        /* <DEDUP_REMOVED lines=12> */
[----:B------:R1:W-:Y:S01]  /*01e0*/  STS [R4+UR4+0xf00], RZ ;  /* 0x000f00ff04007988 */ /* 0x0003e20008000804 */
[----:B------:R-:W-:Y:S06]  /*01f0*/  BAR.SYNC.DEFER_BLOCKING 0x0 ;  /* 0x0000000000007b1d */ /* 0x000fec0000010000 */
[----:B---3--:R-:W-:Y:S05]  /*0200*/  @P1 BRA `(.L_x_12) ;  /* 0x0000000000741947 */ /* 0x008fea0003800000 */
[----:B------:R-:W0:Y:S01]  /*0210*/  LDC R13, c[0x0][0x370] ;  /* 0x0000dc00ff0d7b82 */ /* 0x000e220000000800 */
[----:B------:R-:W-:-:S04]  /*0220*/  SHF.R.U32.HI R8, RZ, 0x4, R2 ;  /* 0x00000004ff087819 */ /* 0x000fc80000011602 */
[----:B------:R-:W-:-:S03]  /*0230*/  LOP3.LUT R9, R8, 0x3, RZ, 0xc0, !PT ;  /* 0x0000000308097812 */ /* 0x000fc600078ec0ff */
[----:B------:R-:W2:Y:S01]  /*0240*/  LDC.64 R6, c[0x0][0x388] ;  /* 0x0000e200ff067b82 */ /* 0x000ea20000000a00 */
[----:B------:R-:W-:-:S04]  /*0250*/  LOP3.LUT R9, R9, 0x3c0, R2, 0xf8, !PT ;  /* 0x000003c009097812 */ /* 0x000fc800078ef802 */
[----:B------:R-:W-:-:S05]  /*0260*/  LOP3.LUT R9, R9, 0x3c, R4, 0xf8, !PT ;  /* 0x0000003c09097812 */ /* 0x000fca00078ef804 */
[----:B------:R-:W-:Y:S02]  /*0270*/  VIADD R12, R9, UR4 ;  /* 0x00000004090c7c36 */ /* 0x000fe40008000000 */
[----:B0-----:R-:W-:-:S07]  /*0280*/  IMAD R13, R13, UR8, RZ ;  /* 0x000000080d0d7c24 */ /* 0x001fce000f8e02ff */
.L_x_13:
[----:B0-2---:R-:W-:-:S06]  /*0290*/  IMAD.WIDE.U32 R8, R0, 0x10, R6 ;  /* 0x0000001000087825 */ /* 0x005fcc00078e0006 */
[----:B------:R-:W2:Y:S01]  /*02a0*/  LDG.E.128 R8, desc[UR6][R8.64] ;  /* 0x0000000608087981 */ /* 0x000ea2000c1e1d00 */
[----:B------:R-:W-:-:S05]  /*02b0*/  IMAD.IADD R0, R13, 0x1, R0 ;  /* 0x000000010d007824 */ /* 0x000fca00078e0200 */
[----:B------:R-:W-:Y:S01]  /*02c0*/  ISETP.GE.U32.AND P1, PT, R0, UR5, PT ;  /* 0x0000000500007c0c */ /* 0x000fe2000bf26070 */
[--C-:B--2---:R-:W-:Y:S02]  /*02d0*/  IMAD R14, R8, 0x40, R12.reuse ;  /* 0x00000040080e7824 */ /* 0x104fe400078e020c */
[--C-:B------:R-:W-:Y:S02]  /*02e0*/  IMAD R16, R9, 0x40, R12.reuse ;  /* 0x0000004009107824 */ /* 0x100fe400078e020c */
[--C-:B------:R-:W-:Y:S01]  /*02f0*/  IMAD R10, R10, 0x40, R12.reuse ;  /* 0x000000400a0a7824 */ /* 0x100fe200078e020c */
[----:B------:R-:W0:Y:S01]  /*0300*/  LDS.U8 R15, [R14] ;  /* 0x000000000e0f7984 */ /* 0x000e220000000000 */
[----:B------:R-:W-:Y:S02]  /*0310*/  IMAD R11, R11, 0x40, R12 ;  /* 0x000000400b0b7824 */ /* 0x000fe400078e020c */
[----:B0-----:R-:W-:-:S05]  /*0320*/  VIADD R15, R15, 0x1 ;  /* 0x000000010f0f7836 */ /* 0x001fca0000000000 */
[----:B------:R-:W-:Y:S04]  /*0330*/  STS.U8 [R14], R15 ;  /* 0x0000000f0e007388 */ /* 0x000fe80000000000 */
[----:B------:R-:W0:Y:S02]  /*0340*/  LDS.U8 R17, [R16] ;  /* 0x0000000010117984 */ /* 0x000e240000000000 */
[----:B0-----:R-:W-:-:S05]  /*0350*/  VIADD R17, R17, 0x1 ;  /* 0x0000000111117836 */ /* 0x001fca0000000000 */
[----:B------:R-:W-:Y:S04]  /*0360*/  STS.U8 [R16], R17 ;  /* 0x0000001110007388 */ /* 0x000fe80000000000 */
[----:B------:R-:W0:Y:S02]  /*0370*/  LDS.U8 R18, [R10] ;  /* 0x000000000a127984 */ /* 0x000e240000000000 */
[----:B0-----:R-:W-:-:S05]  /*0380*/  VIADD R9, R18, 0x1 ;  /* 0x0000000112097836 */ /* 0x001fca0000000000 */
[----:B------:R-:W-:Y:S04]  /*0390*/  STS.U8 [R10], R9 ;  /* 0x000000090a007388 */ /* 0x000fe80000000000 */
[----:B------:R-:W0:Y:S02]  /*03a0*/  LDS.U8 R8, [R11] ;  /* 0x000000000b087984 */ /* 0x000e240000000000 */
[----:B0-----:R-:W-:-:S05]  /*03b0*/  VIADD R8, R8, 0x1 ;  /* 0x0000000108087836 */ /* 0x001fca0000000000 */
[----:B------:R0:W-:Y:S01]  /*03c0*/  STS.U8 [R11], R8 ;  /* 0x000000080b007388 */ /* 0x0001e20000000000 */
[----:B------:R-:W-:Y:S05]  /*03d0*/  @!P1 BRA `(.L_x_13) ;  /* 0xfffffffc00ac9947 */ /* 0x000fea000383ffff */
.L_x_12:
[----:B------:R-:W-:Y:S05]  /*03e0*/  BSYNC.RECONVERGENT B0 ;  /* 0x0000000000007941 */ /* 0x000fea0003800200 */
.L_x_11:
[----:B------:R-:W-:Y:S06]  /*03f0*/  BAR.SYNC.DEFER_BLOCKING 0x0 ;  /* 0x0000000000007b1d */ /* 0x000fec0000010000 */
[----:B------:R-:W-:Y:S05]  /*0400*/  @P0 EXIT ;  /* 0x000000000000094d */ /* 0x000fea0003800000 */
[C---:B------:R-:W-:Y:S01]  /*0410*/  VIADD R0, R4.reuse, 0x4 ;  /* 0x0000000404007836 */ /* 0x040fe20000000000 */
[----:B------:R-:W-:Y:S01]  /*0420*/  LOP3.LUT R6, R4, 0x3c, RZ, 0xc0, !PT ;  /* 0x0000003c04067812 */ /* 0x000fe200078ec0ff */
[----:B------:R-:W-:Y:S02]  /*0430*/  IMAD R5, R2, 0x3c, R5 ;  /* 0x0000003c02057824 */ /* 0x000fe400078e0205 */
[----:B------:R-:W-:Y:S01]  /*0440*/  VIADD R7, R4, 0x8 ;  /* 0x0000000804077836 */ /* 0x000fe20000000000 */
[----:B0-----:R-:W-:Y:S01]  /*0450*/  LOP3.LUT R8, R0, 0x3c, RZ, 0xc0, !PT ;  /* 0x0000003c00087812 */ /* 0x001fe200078ec0ff */
[C---:B------:R-:W-:Y:S01]  /*0460*/  IMAD.IADD R0, R6.reuse, 0x1, R5 ;  /* 0x0000000106007824 */ /* 0x040fe200078e0205 */
[----:B------:R-:W-:Y:S01]  /*0470*/  LOP3.LUT R6, R6, 0x20, RZ, 0x3c, !PT ;  /* 0x0000002006067812 */ /* 0x000fe200078e3cff */
[C---:B------:R-:W-:Y:S02]  /*0480*/  VIADD R25, R4.reuse, 0x14 ;  /* 0x0000001404197836 */ /* 0x040fe40000000000 */
[----:B------:R-:W-:Y:S01]  /*0490*/  IMAD.IADD R12, R5, 0x1, R8 ;  /* 0x00000001050c7824 */ /* 0x000fe200078e0208 */
[----:B------:R-:W-:Y:S01]  /*04a0*/  LDS.U8 R19, [R0] ;  /* 0x0000000000137984 */ /* 0x000fe20000000000 */
[----:B------:R-:W-:Y:S01]  /*04b0*/  LOP3.LUT R8, R7, 0x3c, RZ, 0xc0, !PT ;  /* 0x0000003c07087812 */ /* 0x000fe200078ec0ff */
[----:B------:R-:W-:-:S02]  /*04c0*/  VIADD R7, R4, 0xc ;  /* 0x0000000c04077836 */ /* 0x000fc40000000000 */
[----:B------:R-:W-:Y:S01]  /*04d0*/  LDS.U8 R16, [R0+0x1] ;  /* 0x0000010000107984 */ /* 0x000fe20000000000 */
[----:B------:R-:W-:Y:S02]  /*04e0*/  IMAD R3, R3, 0x40, R2 ;  /* 0x0000004003037824 */ /* 0x000fe400078e0202 */
[----:B------:R-:W-:Y:S01]  /*04f0*/  IMAD.IADD R23, R5, 0x1, R8 ;  /* 0x0000000105177824 */ /* 0x000fe200078e0208 */
[----:B------:R-:W0:Y:S01]  /*0500*/  LDS.U8 R22, [R0+0x2] ;  /* 0x0000020000167984 */ /* 0x000e220000000000 */
[----:B------:R-:W-:-:S03]  /*0510*/  LOP3.LUT R14, R7, 0x3c, RZ, 0xc0, !PT ;  /* 0x0000003c070e7812 */ /* 0x000fc600078ec0ff */
[----:B------:R2:W-:Y:S02]  /*0520*/  LDS.U8 R20, [R0+0x3] ;  /* 0x0000030000147984 */ /* 0x0005e40000000000 */
[----:B------:R-:W-:Y:S02]  /*0530*/  IMAD.IADD R26, R5, 0x1, R14 ;  /* 0x00000001051a7824 */ /* 0x000fe400078e020e */
[----:B------:R-:W3:Y:S04]  /*0540*/  LDS.U8 R21, [R12] ;  /* 0x000000000c157984 */ /* 0x000ee80000000000 */
[----:B------:R-:W-:Y:S01]  /*0550*/  LDS.U8 R13, [R12+0x1] ;  /* 0x000001000c0d7984 */ /* 0x000fe20000000000 */
[----:B--2---:R-:W-:-:S03]  /*0560*/  VIADD R0, R4, 0x10 ;  /* 0x0000001004007836 */ /* 0x004fc60000000000 */
[----:B------:R-:W2:Y:S02]  /*0570*/  LDS.U8 R18, [R12+0x2] ;  /* 0x000002000c127984 */ /* 0x000ea40000000000 */
[----:B------:R-:W-:Y:S02]  /*0580*/  LOP3.LUT R24, R0, 0x3c, RZ, 0xc0, !PT ;  /* 0x0000003c00187812 */ /* 0x000fe400078ec0ff */
[----:B------:R-:W-:Y:S03]  /*0590*/  LDS.U8 R10, [R12+0x3] ;  /* 0x000003000c0a7984 */ /* 0x000fe60000000000 */
[----:B------:R-:W-:Y:S01]  /*05a0*/  IMAD.IADD R24, R5, 0x1, R24 ;  /* 0x0000000105187824 */ /* 0x000fe200078e0218 */
[----:B------:R-:W4:Y:S04]  /*05b0*/  LDS.U8 R11, [R23] ;  /* 0x00000000170b7984 */ /* 0x000f280000000000 */
[----:B------:R-:W-:Y:S04]  /*05c0*/  LDS.U8 R8, [R23+0x1] ;  /* 0x0000010017087984 */ /* 0x000fe80000000000 */
[----:B------:R-:W5:Y:S04]  /*05d0*/  LDS.U8 R9, [R23+0x2] ;  /* 0x0000020017097984 */ /* 0x000f680000000000 */
[----:B------:R-:W-:Y:S04]  /*05e0*/  LDS.U8 R0, [R23+0x3] ;  /* 0x0000030017007984 */ /* 0x000fe80000000000 */
[----:B------:R-:W5:Y:S01]  /*05f0*/  LDS.U8 R7, [R26] ;  /* 0x000000001a077984 */ /* 0x000f620000000000 */
[----:B0-----:R-:W-:-:S02]  /*0600*/  IADD3 R16, PT, PT, R22, R19, R16 ;  /* 0x0000001316107210 */ /* 0x001fc40007ffe010 */
[----:B------:R-:W-:Y:S01]  /*0610*/  LOP3.LUT R22, R25, 0x3c, RZ, 0xc0, !PT ;  /* 0x0000003c19167812 */ /* 0x000fe200078ec0ff */
[----:B------:R-:W-:Y:S04]  /*0620*/  LDS.U8 R12, [R26+0x1] ;  /* 0x000001001a0c7984 */ /* 0x000fe80000000000 */
[----:B------:R-:W0:Y:S01]  /*0630*/  LDS.U8 R15, [R26+0x2] ;  /* 0x000002001a0f7984 */ /* 0x000e220000000000 */
[----:B---3--:R-:W-:Y:S01]  /*0640*/  IADD3 R20, PT, PT, R21, R16, R20 ;  /* 0x0000001015147210 */ /* 0x008fe20007ffe014 */
[----:B------:R-:W-:Y:S02]  /*0650*/  VIADD R21, R4, 0x18 ;  /* 0x0000001804157836 */ /* 0x000fe40000000000 */
[----:B------:R5:W-:Y:S01]  /*0660*/  LDS.U8 R14, [R26+0x3] ;  /* 0x000003001a0e7984 */ /* 0x000be20000000000 */
[----:B------:R-:W-:-:S02]  /*0670*/  IMAD.IADD R25, R5, 0x1, R22 ;  /* 0x0000000105197824 */ /* 0x000fc400078e0216 */
[----:B------:R-:W-:Y:S01]  /*0680*/  LOP3.LUT R22, R21, 0x3c, RZ, 0xc0, !PT ;  /* 0x0000003c15167812 */ /* 0x000fe200078ec0ff */
[----:B------:R-:W3:Y:S01]  /*0690*/  LDS.U8 R17, [R24] ;  /* 0x0000000018117984 */ /* 0x000ee20000000000 */
[----:B--2---:R-:W-:Y:S01]  /*06a0*/  IADD3 R13, PT, PT, R18, R20, R13 ;  /* 0x00000014120d7210 */ /* 0x004fe20007ffe00d */
[----:B-1----:R-:W-:Y:S02]  /*06b0*/  VIADD R4, R4, 0x1c ;  /* 0x0000001c04047836 */ /* 0x002fe40000000000 */
[----:B------:R-:W-:Y:S01]  /*06c0*/  LDS.U8 R16, [R24+0x1] ;  /* 0x0000010018107984 */ /* 0x000fe20000000000 */
[----:B------:R-:W-:Y:S02]  /*06d0*/  IMAD.IADD R22, R5, 0x1, R22 ;  /* 0x0000000105167824 */ /* 0x000fe400078e0216 */
[----:B------:R-:W-:Y:S01]  /*06e0*/  LOP3.LUT R4, R4, 0x3c, RZ, 0xc0, !PT ;  /* 0x0000003c04047812 */ /* 0x000fe200078ec0ff */
[----:B------:R-:W1:Y:S01]  /*06f0*/  LDS.U8 R19, [R24+0x2] ;  /* 0x0000020018137984 */ /* 0x000e620000000000 */
[----:B----4-:R-:W-:-:S03]  /*0700*/  IADD3 R11, PT, PT, R11, R13, R10 ;  /* 0x0000000d0b0b7210 */ /* 0x010fc60007ffe00a */
[----:B------:R2:W-:Y:S04]  /*0710*/  LDS.U8 R18, [R24+0x3] ;  /* 0x0000030018127984 */ /* 0x0005e80000000000 */
[----:B------:R-:W4:Y:S01]  /*0720*/  LDS.U8 R21, [R25] ;  /* 0x0000000019157984 */ /* 0x000f220000000000 */
[----:B-----5:R-:W-:-:S03]  /*0730*/  IADD3 R26, PT, PT, R9, R11, R8 ;  /* 0x0000000b091a7210 */ /* 0x020fc60007ffe008 */
[----:B------:R-:W-:Y:S01]  /*0740*/  LDS.U8 R20, [R25+0x1] ;  /* 0x0000010019147984 */ /* 0x000fe20000000000 */
[----:B--2---:R-:W-:-:S03]  /*0750*/  IMAD.IADD R24, R5, 0x1, R4 ;  /* 0x0000000105187824 */ /* 0x004fc600078e0204 */
[----:B------:R-:W2:Y:S01]  /*0760*/  LDS.U8 R23, [R25+0x2] ;  /* 0x0000020019177984 */ /* 0x000ea20000000000 */
[----:B------:R-:W-:-:S03]  /*0770*/  IADD3 R26, PT, PT, R7, R26, R0 ;  /* 0x0000001a071a7210 */ /* 0x000fc60007ffe000 */
[----:B------:R5:W-:Y:S04]  /*0780*/  LDS.U8 R13, [R25+0x3] ;  /* 0x00000300190d7984 */ /* 0x000be80000000000 */
[----:B------:R-:W2:Y:S01]  /*0790*/  LDS.U8 R10, [R22] ;  /* 0x00000000160a7984 */ /* 0x000ea20000000000 */
[----:B0-----:R-:W-:Y:S01]  /*07a0*/  IADD3 R12, PT, PT, R15, R26, R12 ;  /* 0x0000001a0f0c7210 */ /* 0x001fe20007ffe00c */
[----:B------:R-:W-:Y:S02]  /*07b0*/  VIADD R15, R6, 0x4 ;  /* 0x00000004060f7836 */ /* 0x000fe40000000000 */
[----:B------:R-:W-:Y:S01]  /*07c0*/  LDS.U8 R8, [R22+0x1] ;  /* 0x0000010016087984 */ /* 0x000fe20000000000 */
[----:B-----5:R-:W-:Y:S02]  /*07d0*/  IMAD.IADD R25, R5, 0x1, R6 ;  /* 0x0000000105197824 */ /* 0x020fe400078e0206 */
[----:B------:R-:W-:Y:S01]  /*07e0*/  LOP3.LUT R28, R15, 0x3c, RZ, 0xc0, !PT ;  /* 0x0000003c0f1c7812 */ /* 0x000fe200078ec0ff */
[----:B------:R-:W0:Y:S01]  /*07f0*/  LDS.U8 R11, [R22+0x2] ;  /* 0x00000200160b7984 */ /* 0x000e220000000000 */
[----:B---3--:R-:W-:-:S03]  /*0800*/  IADD3 R26, PT, PT, R17, R12, R14 ;  /* 0x0000000c111a7210 */ /* 0x008fc60007ffe00e */
[----:B------:R3:W-:Y:S04]  /*0810*/  LDS.U8 R4, [R22+0x3] ;  /* 0x0000030016047984 */ /* 0x0007e80000000000 */
[----:B------:R-:W5:Y:S01]  /*0820*/  LDS.U8 R9, [R24] ;  /* 0x0000000018097984 */ /* 0x000f620000000000 */
[----:B-1----:R-:W-:-:S03]  /*0830*/  IADD3 R26, PT, PT, R19, R26, R16 ;  /* 0x0000001a131a7210 */ /* 0x002fc60007ffe010 */
[----:B------:R-:W-:Y:S01]  /*0840*/  LDS.U8 R0, [R24+0x1] ;  /* 0x0000010018007984 */ /* 0x000fe20000000000 */
[----:B---3--:R-:W-:-:S03]  /*0850*/  IMAD.IADD R22, R5, 0x1, R28 ;  /* 0x0000000105167824 */ /* 0x008fc600078e021c */
[----:B------:R-:W1:Y:S01]  /*0860*/  LDS.U8 R7, [R24+0x2] ;  /* 0x0000020018077984 */ /* 0x000e620000000000 */
[----:B----4-:R-:W-:-:S03]  /*0870*/  IADD3 R18, PT, PT, R21, R26, R18 ;  /* 0x0000001a15127210 */ /* 0x010fc60007ffe012 */
[----:B------:R-:W-:Y:S04]  /*0880*/  LDS.U8 R14, [R25] ;  /* 0x00000000190e7984 */ /* 0x000fe80000000000 */
[----:B------:R-:W3:Y:S01]  /*0890*/  LDS.U8 R17, [R24+0x3] ;  /* 0x0000030018117984 */ /* 0x000ee20000000000 */
[----:B--2---:R-:W-:-:S03]  /*08a0*/  IADD3 R20, PT, PT, R23, R18, R20 ;  /* 0x0000001217147210 */ /* 0x004fc60007ffe014 */
[----:B------:R-:W-:Y:S04]  /*08b0*/  LDS.U8 R12, [R25+0x1] ;  /* 0x00000100190c7984 */ /* 0x000fe80000000000 */
[----:B------:R-:W2:Y:S01]  /*08c0*/  LDS.U8 R15, [R25+0x2] ;  /* 0x00000200190f7984 */ /* 0x000ea20000000000 */
[----:B------:R-:W-:Y:S01]  /*08d0*/  IADD3 R10, PT, PT, R10, R20, R13 ;  /* 0x000000140a0a7210 */ /* 0x000fe20007ffe00d */
[----:B------:R-:W-:Y:S02]  /*08e0*/  VIADD R13, R6, 0x8 ;  /* 0x00000008060d7836 */ /* 0x000fe40000000000 */
[----:B------:R-:W-:Y:S04]  /*08f0*/  LDS.U8 R16, [R25+0x3] ;  /* 0x0000030019107984 */ /* 0x000fe80000000000 */
[----:B------:R-:W4:Y:S01]  /*0900*/  LDS.U8 R19, [R22] ;  /* 0x0000000016137984 */ /* 0x000f220000000000 */
[----:B0-----:R-:W-:-:S02]  /*0910*/  IADD3 R8, PT, PT, R11, R10, R8 ;  /* 0x0000000a0b087210 */ /* 0x001fc40007ffe008 */
[----:B------:R-:W-:Y:S01]  /*0920*/  LOP3.LUT R10, R13, 0x3c, RZ, 0xc0, !PT ;  /* 0x0000003c0d0a7812 */ /* 0x000fe200078ec0ff */
[----:B------:R-:W-:Y:S04]  /*0930*/  LDS.U8 R18, [R22+0x1] ;  /* 0x0000010016127984 */ /* 0x000fe80000000000 */
[----:B------:R-:W0:Y:S01]  /*0940*/  LDS.U8 R21, [R22+0x2] ;  /* 0x0000020016157984 */ /* 0x000e220000000000 */
[----:B-----5:R-:W-:Y:S01]  /*0950*/  IADD3 R4, PT, PT, R9, R8, R4 ;  /* 0x0000000809047210 */ /* 0x020fe20007ffe004 */
[C---:B------:R-:W-:Y:S02]  /*0960*/  VIADD R9, R6.reuse, 0xc ;  /* 0x0000000c06097836 */ /* 0x040fe40000000000 */
[----:B------:R-:W-:Y:S02]  /*0970*/  IMAD.IADD R23, R5, 0x1, R10 ;  /* 0x0000000105177824 */ /* 0x000fe400078e020a */
[----:B------:R-:W-:Y:S01]  /*0980*/  VIADD R10, R6, 0x10 ;  /* 0x00000010060a7836 */ /* 0x000fe20000000000 */
[----:B------:R-:W-:-:S02]  /*0990*/  LOP3.LUT R20, R9, 0x3c, RZ, 0xc0, !PT ;  /* 0x0000003c09147812 */ /* 0x000fc400078ec0ff */
[----:B-1----:R-:W-:Y:S01]  /*09a0*/  IADD3 R8, PT, PT, R7, R4, R0 ;  /* 0x0000000407087210 */ /* 0x002fe20007ffe000 */
[----:B------:R-:W-:Y:S01]  /*09b0*/  LDS.U8 R9, [R23+0x2] ;  /* 0x0000020017097984 */ /* 0x000fe20000000000 */
[----:B------:R-:W-:Y:S01]  /*09c0*/  LOP3.LUT R10, R10, 0x3c, RZ, 0xc0, !PT ;  /* 0x0000003c0a0a7812 */ /* 0x000fe200078ec0ff */
[C---:B------:R-:W-:Y:S02]  /*09d0*/  IMAD.IADD R20, R5.reuse, 0x1, R20 ;  /* 0x0000000105147824 */ /* 0x040fe400078e0214 */
[----:B------:R1:W-:Y:S01]  /*09e0*/  LDS.U8 R4, [R22+0x3] ;  /* 0x0000030016047984 */ /* 0x0003e20000000000 */
[----:B---3--:R-:W-:Y:S01]  /*09f0*/  IADD3 R14, PT, PT, R14, R8, R17 ;  /* 0x000000080e0e7210 */ /* 0x008fe20007ffe011 */
[----:B------:R-:W-:Y:S02]  /*0a00*/  IMAD.IADD R26, R5, 0x1, R10 ;  /* 0x00000001051a7824 */ /* 0x000fe400078e020a */
[----:B------:R-:W3:Y:S04]  /*0a10*/  LDS.U8 R7, [R23] ;  /* 0x0000000017077984 */ /* 0x000ee80000000000 */
[----:B------:R-:W5:Y:S01]  /*0a20*/  LDS.U8 R0, [R23+0x1] ;  /* 0x0000010017007984 */ /* 0x000f620000000000 */
[----:B--2---:R-:W-:Y:S01]  /*0a30*/  IADD3 R12, PT, PT, R15, R14, R12 ;  /* 0x0000000e0f0c7210 */ /* 0x004fe20007ffe00c */
[----:B------:R-:W-:-:S02]  /*0a40*/  VIADD R14, R6, 0x14 ;  /* 0x00000014060e7836 */ /* 0x000fc40000000000 */
[----:B------:R-:W-:Y:S01]  /*0a50*/  LDS.U8 R11, [R23+0x3] ;  /* 0x00000300170b7984 */ /* 0x000fe20000000000 */
[C---:B------:R-:W-:Y:S02]  /*0a60*/  VIADD R15, R6.reuse, 0x18 ;  /* 0x00000018060f7836 */ /* 0x040fe40000000000 */
[----:B------:R-:W-:Y:S01]  /*0a70*/  VIADD R6, R6, 0x1c ;  /* 0x0000001c06067836 */ /* 0x000fe20000000000 */
[----:B------:R-:W2:Y:S01]  /*0a80*/  LDS.U8 R8, [R20] ;  /* 0x0000000014087984 */ /* 0x000ea20000000000 */
[----:B------:R-:W-:Y:S02]  /*0a90*/  LOP3.LUT R14, R14, 0x3c, RZ, 0xc0, !PT ;  /* 0x0000003c0e0e7812 */ /* 0x000fe400078ec0ff */
[----:B----4-:R-:W-:Y:S01]  /*0aa0*/  IADD3 R12, PT, PT, R19, R12, R16 ;  /* 0x0000000c130c7210 */ /* 0x010fe20007ffe010 */
[----:B------:R-:W-:Y:S01]  /*0ab0*/  LDS.U8 R10, [R20+0x1] ;  /* 0x00000100140a7984 */ /* 0x000fe20000000000 */
[----:B------:R-:W-:Y:S01]  /*0ac0*/  LOP3.LUT R28, R15, 0x3c, RZ, 0xc0, !PT ;  /* 0x0000003c0f1c7812 */ /* 0x000fe200078ec0ff */
[----:B------:R-:W-:Y:S01]  /*0ad0*/  IMAD.IADD R27, R5, 0x1, R14 ;  /* 0x00000001051b7824 */ /* 0x000fe200078e020e */
[----:B-1----:R-:W-:Y:S01]  /*0ae0*/  LOP3.LUT R22, R6, 0x3c, RZ, 0xc0, !PT ;  /* 0x0000003c06167812 */ /* 0x002fe200078ec0ff */
[----:B------:R-:W1:Y:S01]  /*0af0*/  LDS.U8 R13, [R20+0x2] ;  /* 0x00000200140d7984 */ /* 0x000e620000000000 */
[----:B0-----:R-:W-:Y:S01]  /*0b00*/  IADD3 R24, PT, PT, R21, R12, R18 ;  /* 0x0000000c15187210 */ /* 0x001fe20007ffe012 */
[----:B------:R-:W-:-:S02]  /*0b10*/  IMAD.IADD R28, R5, 0x1, R28 ;  /* 0x00000001051c7824 */ /* 0x000fc400078e021c */
[----:B------:R-:W-:Y:S01]  /*0b20*/  LDS.U8 R19, [R20+0x3] ;  /* 0x0000030014137984 */ /* 0x000fe20000000000 */
[----:B------:R-:W-:-:S03]  /*0b30*/  IMAD.IADD R22, R5, 0x1, R22 ;  /* 0x0000000105167824 */ /* 0x000fc600078e0216 */
[----:B------:R-:W0:Y:S04]  /*0b40*/  LDS.U8 R16, [R26] ;  /* 0x000000001a107984 */ /* 0x000e280000000000 */
[----:B------:R-:W-:Y:S04]  /*0b50*/  LDS.U8 R17, [R26+0x1] ;  /* 0x000001001a117984 */ /* 0x000fe80000000000 */
[----:B------:R-:W4:Y:S04]  /*0b60*/  LDS.U8 R14, [R26+0x2] ;  /* 0x000002001a0e7984 */ /* 0x000f280000000000 */
[----:B------:R-:W-:Y:S01]  /*0b70*/  LDS.U8 R12, [R26+0x3] ;  /* 0x000003001a0c7984 */ /* 0x000fe20000000000 */
[----:B---3--:R-:W-:-:S03]  /*0b80*/  IADD3 R4, PT, PT, R7, R24, R4 ;  /* 0x0000001807047210 */ /* 0x008fc60007ffe004 */
[----:B------:R-:W3:Y:S01]  /*0b90*/  LDS.U8 R15, [R27] ;  /* 0x000000001b0f7984 */ /* 0x000ee20000000000 */
[----:B-----5:R-:W-:-:S03]  /*0ba0*/  IADD3 R4, PT, PT, R9, R4, R0 ;  /* 0x0000000409047210 */ /* 0x020fc60007ffe000 */
[----:B------:R-:W-:Y:S04]  /*0bb0*/  LDS.U8 R23, [R27+0x1] ;  /* 0x000001001b177984 */ /* 0x000fe80000000000 */
[----:B------:R-:W5:Y:S01]  /*0bc0*/  LDS.U8 R18, [R27+0x2] ;  /* 0x000002001b127984 */ /* 0x000f620000000000 */
[----:B--2---:R-:W-:-:S03]  /*0bd0*/  IADD3 R4, PT, PT, R8, R4, R11 ;  /* 0x0000000408047210 */ /* 0x004fc60007ffe00b */
[----:B------:R-:W-:Y:S04]  /*0be0*/  LDS.U8 R21, [R27+0x3] ;  /* 0x000003001b157984 */ /* 0x000fe80000000000 */
[----:B------:R-:W2:Y:S01]  /*0bf0*/  LDS.U8 R6, [R28] ;  /* 0x000000001c067984 */ /* 0x000ea20000000000 */
[----:B-1----:R-:W-:-:S03]  /*0c00*/  IADD3 R4, PT, PT, R13, R4, R10 ;  /* 0x000000040d047210 */ /* 0x002fc60007ffe00a */
[----:B------:R-:W-:Y:S04]  /*0c10*/  LDS.U8 R25, [R28+0x1] ;  /* 0x000001001c197984 */ /* 0x000fe80000000000 */
[----:B------:R-:W1:Y:S01]  /*0c20*/  LDS.U8 R20, [R28+0x2] ;  /* 0x000002001c147984 */ /* 0x000e620000000000 */
[----:B0-----:R-:W-:-:S03]  /*0c30*/  IADD3 R4, PT, PT, R16, R4, R19 ;  /* 0x0000000410047210 */ /* 0x001fc60007ffe013 */
[----:B------:R-:W-:Y:S04]  /*0c40*/  LDS.U8 R24, [R28+0x3] ;  /* 0x000003001c187984 */ /* 0x000fe80000000000 */
[----:B------:R-:W0:Y:S01]  /*0c50*/  LDS.U8 R7, [R22] ;  /* 0x0000000016077984 */ /* 0x000e220000000000 */
[----:B----4-:R-:W-:Y:S02]  /*0c60*/  IADD3 R14, PT, PT, R14, R4, R17 ;  /* 0x000000040e0e7210 */ /* 0x010fe40007ffe011 */
[----:B------:R-:W4:Y:S01]  /*0c70*/  LDC.64 R4, c[0x0][0x380] ;  /* 0x0000e000ff047b82 */ /* 0x000f220000000a00 */
[----:B------:R-:W-:Y:S04]  /*0c80*/  LDS.U8 R0, [R22+0x1] ;  /* 0x0000010016007984 */ /* 0x000fe80000000000 */
[----:B------:R-:W0:Y:S01]  /*0c90*/  LDS.U8 R9, [R22+0x2] ;  /* 0x0000020016097984 */ /* 0x000e220000000000 */
[----:B---3--:R-:W-:-:S03]  /*0ca0*/  IADD3 R12, PT, PT, R15, R14, R12 ;  /* 0x0000000e0f0c7210 */ /* 0x008fc60007ffe00c */
[----:B------:R-:W3:Y:S01]  /*0cb0*/  LDS.U8 R8, [R22+0x3] ;  /* 0x0000030016087984 */ /* 0x000ee20000000000 */
[----:B-----5:R-:W-:-:S04]  /*0cc0*/  IADD3 R12, PT, PT, R18, R12, R23 ;  /* 0x0000000c120c7210 */ /* 0x020fc80007ffe017 */
[----:B--2---:R-:W-:Y:S01]  /*0cd0*/  IADD3 R6, PT, PT, R6, R12, R21 ;  /* 0x0000000c06067210 */ /* 0x004fe20007ffe015 */
[----:B----4-:R-:W-:-:S03]  /*0ce0*/  IMAD.WIDE.U32 R4, R3, 0x4, R4 ;  /* 0x0000000403047825 */ /* 0x010fc600078e0004 */
[----:B-1----:R-:W-:-:S04]  /*0cf0*/  IADD3 R6, PT, PT, R20, R6, R25 ;  /* 0x0000000614067210 */ /* 0x002fc80007ffe019 */
[----:B0-----:R-:W-:-:S04]  /*0d00*/  IADD3 R6, PT, PT, R7, R6, R24 ;  /* 0x0000000607067210 */ /* 0x001fc80007ffe018 */
[----:B------:R-:W-:-:S05]  /*0d10*/  IADD3 R9, PT, PT, R9, R6, R0 ;  /* 0x0000000609097210 */ /* 0x000fca0007ffe000 */
[----:B---3--:R-:W-:-:S05]  /*0d20*/  IMAD.IADD R9, R8, 0x1, R9 ;  /* 0x0000000108097824 */ /* 0x008fca00078e0209 */
[----:B------:R-:W-:Y:S01]  /*0d30*/  STG.E desc[UR6][R4.64], R9 ;  /* 0x0000000904007986 */ /* 0x000fe2000c101906 */
[----:B------:R-:W-:Y:S05]  /*0d40*/  EXIT ;  /* 0x000000000000794d */ /* 0x000fea0003800000 */
.L_x_14:
        /* <DEDUP_REMOVED lines=11> */
.L_x_33:


//--------------------- .text._Z23mergeHistogram256KernelPjS_j --------------------------
	.section	.text._Z23mergeHistogram256KernelPjS_j,"ax",@progbits
	.align	128
        .global         _Z23mergeHistogram256KernelPjS_j
        .type           _Z23mergeHistogram256KernelPjS_j,@function
        .size           _Z23mergeHistogram256KernelPjS_j,(.L_x_34 - _Z23mergeHistogram256KernelPjS_j)
        .other          _Z23mergeHistogram256KernelPjS_j,@"STO_CUDA_ENTRY STV_DEFAULT"
_Z23mergeHistogram256KernelPjS_j:
.text._Z23mergeHistogram256KernelPjS_j:
        /* <DEDUP_REMOVED lines=25> */
.L_x_19:
        /* <DEDUP_REMOVED lines=61> */
.L_x_18:
[----:B------:R-:W-:Y:S05]  /*0560*/  BSYNC.RECONVERGENT B1 ;  /* 0x0000000000017941 */ /* 0x000fea0003800200 */
.L_x_17:
        /* <DEDUP_REMOVED lines=36> */
.L_x_21:
[----:B------:R-:W-:Y:S05]  /*07b0*/  BSYNC.RECONVERGENT B1 ;  /* 0x0000000000017941 */ /* 0x000fea0003800200 */
.L_x_20:
        /* <DEDUP_REMOVED lines=22> */
.L_x_23:
[----:B------:R-:W-:Y:S05]  /*0920*/  BSYNC.RECONVERGENT B1 ;  /* 0x0000000000017941 */ /* 0x000fea0003800200 */
.L_x_22:
[----:B------:R-:W-:Y:S05]  /*0930*/  @!P1 BRA `(.L_x_16) ;  /* 0x0000000000289947 */ /* 0x000fea0003800000 */
[----:B------:R-:W1:Y:S01]  /*0940*/  LDC.64 R10, c[0x0][0x388] ;  /* 0x0000e200ff0a7b82 */ /* 0x000e620000000a00 */
[----:B0-----:R-:W-:Y:S01]  /*0950*/  LEA R3, R8, R5, 0x8 ;  /* 0x0000000508037211 */ /* 0x001fe200078e40ff */
[----:B------:R-:W-:-:S07]  /*0960*/  IMAD.MOV R0, RZ, RZ, -R4 ;  /* 0x000000ffff007224 */ /* 0x000fce00078e0a04 */
.L_x_24:
[----:B-1----:R-:W-:-:S06]  /*0970*/  IMAD.WIDE.U32 R4, R3, 0x4, R10 ;  /* 0x0000000403047825 */ /* 0x002fcc00078e000a */
[----:B------:R-:W2:Y:S01]  /*0980*/  LDG.E R4, desc[UR6][R4.64] ;  /* 0x0000000604047981 */ /* 0x000ea2000c1e1900 */
[----:B------:R-:W-:Y:S01]  /*0990*/  IADD3 R0, PT, PT, R0, 0x1, RZ ;  /* 0x0000000100007810 */ /* 0x000fe20007ffe0ff */
[----:B------:R-:W-:-:S03]  /*09a0*/  VIADD R3, R3, 0x10000 ;  /* 0x0001000003037836 */ /* 0x000fc60000000000 */
[----:B------:R-:W-:Y:S02]  /*09b0*/  ISETP.NE.AND P0, PT, R0, RZ, PT ;  /* 0x000000ff0000720c */ /* 0x000fe40003f05270 */
[----:B--2---:R-:W-:-:S11]  /*09c0*/  IADD3 R7, PT, PT, R4, R7, RZ ;  /* 0x0000000704077210 */ /* 0x004fd60007ffe0ff */
[----:B------:R-:W-:Y:S05]  /*09d0*/  @P0 BRA `(.L_x_24) ;  /* 0xfffffffc00e40947 */ /* 0x000fea000383ffff */
.L_x_16:
[----:B------:R-:W-:Y:S05]  /*09e0*/  BSYNC.RECONVERGENT B0 ;  /* 0x0000000000007941 */ /* 0x000fea0003800200 */
.L_x_15:
        /* <DEDUP_REMOVED lines=60> */
.L_x_25:
        /* <DEDUP_REMOVED lines=13> */
.L_x_34:


//--------------------- .text._Z18histogram256KernelPjiPij --------------------------
	.section	.text._Z18histogram256KernelPjiPij,"ax",@progbits
	.align	128
        .global         _Z18histogram256KernelPjiPij
        .type           _Z18histogram256KernelPjiPij,@function
        .size           _Z18histogram256KernelPjiPij,(.L_x_35 - _Z18histogram256KernelPjiPij)
        .other          _Z18histogram256KernelPjiPij,@"STO_CUDA_ENTRY STV_DEFAULT"
_Z18histogram256KernelPjiPij:
.text._Z18histogram256KernelPjiPij:
[----:B------:R-:W-:Y:S08]  /*0000*/  LDC R1, c[0x0][0x37c] ;  /* 0x0000df00ff017b82 */ /* 0x000ff00000000800 */
[----:B------:R-:W0:Y:S01]  /*0010*/  S2UR UR5, SR_CgaCtaId ;  /* 0x00000000000579c3 */ /* 0x000e220000008800 */
[----:B------:R-:W1:Y:S01]  /*0020*/  S2R R0, SR_TID.X ;  /* 0x0000000000007919 */ /* 0x000e620000002100 */
[----:B------:R-:W-:Y:S01]  /*0030*/  UMOV UR4, 0x400 ;  /* 0x0000040000047882 */ /* 0x000fe20000000000 */
[----:B------:R-:W2:Y:S01]  /*0040*/  LDCU UR8, c[0x0][0x398] ;  /* 0x00007300ff0877ac */ /* 0x000ea20008000800 */
[----:B------:R-:W-:Y:S01]  /*0050*/  BSSY.RECONVERGENT B0, `(.L_x_26) ;  /* 0x0000043000007945 */ /* 0x000fe20003800200 */
[----:B------:R-:W3:Y:S01]  /*0060*/  S2R R5, SR_CTAID.X ;  /* 0x0000000000057919 */ /* 0x000ee20000002500 */
[----:B------:R-:W4:Y:S01]  /*0070*/  LDCU.64 UR6, c[0x0][0x358] ;  /* 0x00006b00ff0677ac */ /* 0x000f220008000a00 */
[----:B0-----:R-:W-:Y:S01]  /*0080*/  ULEA UR4, UR5, UR4, 0x18 ;  /* 0x0000000405047291 */ /* 0x001fe2000f8ec0ff */
[----:B------:R-:W3:Y:S05]  /*0090*/  LDCU UR5, c[0x0][0x360] ;  /* 0x00006c00ff0577ac */ /* 0x000eea0008000800 */
[----:B-1----:R-:W-:-:S05]  /*00a0*/  LEA R4, R0, UR4, 0x2 ;  /* 0x0000000400047c11 */ /* 0x002fca000f8e10ff */
[----:B------:R0:W-:Y:S04]  /*00b0*/  STS [R4], RZ ;  /* 0x000000ff04007388 */ /* 0x0001e80000000800 */
[----:B------:R0:W-:Y:S01]  /*00c0*/  STS [R4+0x300], RZ ;  /* 0x000300ff04007388 */ /* 0x0001e20000000800 */
[----:B---3--:R-:W-:-:S03]  /*00d0*/  IMAD R7, R5, UR5, R0 ;  /* 0x0000000505077c24 */ /* 0x008fc6000f8e0200 */
[----:B------:R0:W-:Y:S02]  /*00e0*/  STS [R4+0x600], RZ ;  /* 0x000600ff04007388 */ /* 0x0001e40000000800 */
[----:B--2---:R-:W-:Y:S02]  /*00f0*/  ISETP.GE.U32.AND P0, PT, R7, UR8, PT ;  /* 0x0000000807007c0c */ /* 0x004fe4000bf06070 */
[----:B------:R0:W-:Y:S04]  /*0100*/  STS [R4+0x900], RZ ;  /* 0x000900ff04007388 */ /* 0x0001e80000000800 */
[----:B------:R0:W-:Y:S04]  /*0110*/  STS [R4+0xc00], RZ ;  /* 0x000c00ff04007388 */ /* 0x0001e80000000800 */
[----:B------:R0:W-:Y:S04]  /*0120*/  STS [R4+0xf00], RZ ;  /* 0x000f00ff04007388 */ /* 0x0001e80000000800 */
[----:B------:R0:W-:Y:S04]  /*0130*/  STS [R4+0x1200], RZ ;  /* 0x001200ff04007388 */ /* 0x0001e80000000800 */
[----:B------:R0:W-:Y:S01]  /*0140*/  STS [R4+0x1500], RZ ;  /* 0x001500ff04007388 */ /* 0x0001e20000000800 */
[----:B------:R-:W-:Y:S06]  /*0150*/  BAR.SYNC.DEFER_BLOCKING 0x0 ;  /* 0x0000000000007b1d */ /* 0x000fec0000010000 */
[----:B----4-:R-:W-:Y:S05]  /*0160*/  @P0 BRA `(.L_x_27) ;  /* 0x0000000000c40947 */ /* 0x010fea0003800000 */
[----:B------:R-:W1:Y:S01]  /*0170*/  LDCU UR9, c[0x0][0x388] ;  /* 0x00007100ff0977ac */ /* 0x000e620008000800 */
[----:B------:R-:W2:Y:S01]  /*0180*/  LDC R9, c[0x0][0x370] ;  /* 0x0000dc00ff097b82 */ /* 0x000ea20000000800 */
[----:B------:R-:W-:-:S05]  /*0190*/  IMAD.SHL.U32 R6, R0, 0x20, RZ ;  /* 0x0000002000067824 */ /* 0x000fca00078e00ff */
[----:B------:R-:W-:Y:S02]  /*01a0*/  LOP3.LUT R8, R6, 0x7c00, RZ, 0xc0, !PT ;  /* 0x00007c0006087812 */ /* 0x000fe400078ec0ff */
[----:B------:R-:W3:Y:S03]  /*01b0*/  LDC.64 R2, c[0x0][0x390] ;  /* 0x0000e400ff027b82 */ /* 0x000ee60000000a00 */
[----:B------:R-:W-:Y:S01]  /*01c0*/  VIADD R8, R8, UR4 ;  /* 0x0000000408087c36 */ /* 0x000fe20008000000 */
[----:B-1----:R-:W-:Y:S01]  /*01d0*/  UISETP.NE.AND UP0, UPT, UR9, 0x1, UPT ;  /* 0x000000010900788c */ /* 0x002fe2000bf05270 */
[----:B--2---:R-:W-:-:S08]  /*01e0*/  IMAD R6, R9, UR5, RZ ;  /* 0x0000000509067c24 */ /* 0x004fd0000f8e02ff */
[----:B------:R-:W-:Y:S05]  /*01f0*/  BRA.U !UP0, `(.L_x_28) ;  /* 0x00000001084c7547 */ /* 0x000fea000b800000 */
.L_x_29:
[----:B-1-3--:R-:W1:Y:S01]  /*0200*/  LDC.64 R2, c[0x0][0x390] ;  /* 0x0000e400ff027b82 */ /* 0x00ae620000000a00 */
[----:B------:R-:W-:-:S04]  /*0210*/  IMAD.SHL.U32 R9, R7, 0x4, RZ ;  /* 0x0000000407097824 */ /* 0x000fc800078e00ff */
[----:B-1----:R-:W-:-:S05]  /*0220*/  IMAD.WIDE.U32 R2, R9, 0x4, R2 ;  /* 0x0000000409027825 */ /* 0x002fca00078e0002 */
[----:B------:R-:W2:Y:S04]  /*0230*/  LDG.E R9, desc[UR6][R2.64] ;  /* 0x0000000602097981 */ /* 0x000ea8000c1e1900 */
[----:B------:R-:W3:Y:S04]  /*0240*/  LDG.E R11, desc[UR6][R2.64+0x4] ;  /* 0x00000406020b7981 */ /* 0x000ee8000c1e1900 */
[----:B------:R-:W4:Y:S04]  /*0250*/  LDG.E R13, desc[UR6][R2.64+0x8] ;  /* 0x00000806020d7981 */ /* 0x000f28000c1e1900 */
[----:B------:R-:W5:Y:S01]  /*0260*/  LDG.E R15, desc[UR6][R2.64+0xc] ;  /* 0x00000c06020f7981 */ /* 0x000f62000c1e1900 */
[----:B------:R-:W-:-:S04]  /*0270*/  IADD3 R7, PT, PT, R6, R7, RZ ;  /* 0x0000000706077210 */ /* 0x000fc80007ffe0ff */
[----:B------:R-:W-:Y:S02]  /*0280*/  ISETP.GE.U32.AND P0, PT, R7, UR8, PT ;  /* 0x0000000807007c0c */ /* 0x000fe4000bf06070 */
[----:B--2---:R-:W-:Y:S01]  /*0290*/  LEA R9, R9, R8, 0x2 ;  /* 0x0000000809097211 */ /* 0x004fe200078e10ff */
[----:B---3--:R-:W-:-:S04]  /*02a0*/  IMAD R11, R11, 0x4, R8 ;  /* 0x000000040b0b7824 */ /* 0x008fc800078e0208 */
[----:B------:R1:W-:Y:S01]  /*02b0*/  ATOMS.POPC.INC.32 RZ, [R9+URZ] ;  /* 0x0000000009ff7f8c */ /* 0x0003e2000d8000ff */
[----:B----4-:R-:W-:-:S03]  /*02c0*/  IMAD R13, R13, 0x4, R8 ;  /* 0x000000040d0d7824 */ /* 0x010fc600078e0208 */
[----:B------:R1:W-:Y:S01]  /*02d0*/  ATOMS.POPC.INC.32 RZ, [R11+URZ] ;  /* 0x000000000bff7f8c */ /* 0x0003e2000d8000ff */
[----:B-----5:R-:W-:-:S03]  /*02e0*/  IMAD R15, R15, 0x4, R8 ;  /* 0x000000040f0f7824 */ /* 0x020fc600078e0208 */
[----:B------:R1:W-:Y:S04]  /*02f0*/  ATOMS.POPC.INC.32 RZ, [R13+URZ] ;  /* 0x000000000dff7f8c */ /* 0x0003e8000d8000ff */
[----:B------:R1:W-:Y:S01]  /*0300*/  ATOMS.POPC.INC.32 RZ, [R15+URZ] ;  /* 0x000000000fff7f8c */ /* 0x0003e2000d8000ff */
[----:B------:R-:W-:Y:S05]  /*0310*/  @!P0 BRA `(.L_x_29) ;  /* 0xfffffffc00b88947 */ /* 0x000fea000383ffff */
[----:B------:R-:W-:Y:S05]  /*0320*/  BRA `(.L_x_27) ;  /* 0x0000000000547947 */ /* 0x000fea0003800000 */
.L_x_28:
[----:B---3--:R-:W-:-:S06]  /*0330*/  IMAD.WIDE.U32 R10, R7, 0x4, R2 ;  /* 0x00000004070a7825 */ /* 0x008fcc00078e0002 */
[----:B--2---:R-:W2:Y:S01]  /*0340*/  LDG.E R10, desc[UR6][R10.64] ;  /* 0x000000060a0a7981 */ /* 0x004ea2000c1e1900 */
[----:B------:R-:W-:-:S04]  /*0350*/  IADD3 R7, PT, PT, R6, R7, RZ ;  /* 0x0000000706077210 */ /* 0x000fc80007ffe0ff */
[----:B------:R-:W-:Y:S01]  /*0360*/  ISETP.GE.U32.AND P0, PT, R7, UR8, PT ;  /* 0x0000000807007c0c */ /* 0x000fe2000bf06070 */
[----:B--2---:R-:W-:Y:S01]  /*0370*/  IMAD.SHL.U32 R9, R10, 0x4, RZ ;  /* 0x000000040a097824 */ /* 0x004fe200078e00ff */
[--C-:B------:R-:W-:Y:S02]  /*0380*/  SHF.R.U32.HI R12, RZ, 0x6, R10.reuse ;  /* 0x00000006ff0c7819 */ /* 0x100fe4000001160a */
[--C-:B------:R-:W-:Y:S02]  /*0390*/  SHF.R.U32.HI R14, RZ, 0xe, R10.reuse ;  /* 0x0000000eff0e7819 */ /* 0x100fe4000001160a */
[----:B------:R-:W-:Y:S02]  /*03a0*/  SHF.R.U32.HI R16, RZ, 0x16, R10 ;  /* 0x00000016ff107819 */ /* 0x000fe4000001160a */
[----:B------:R-:W-:Y:S02]  /*03b0*/  LOP3.LUT R9, R9, 0x3fc, RZ, 0xc0, !PT ;  /* 0x000003fc09097812 */ /* 0x000fe400078ec0ff */
[----:B------:R-:W-:-:S02]  /*03c0*/  LOP3.LUT R13, R12, 0x3fc, RZ, 0xc0, !PT ;  /* 0x000003fc0c0d7812 */ /* 0x000fc400078ec0ff */
[----:B------:R-:W-:Y:S01]  /*03d0*/  LOP3.LUT R15, R14, 0x3fc, RZ, 0xc0, !PT ;  /* 0x000003fc0e0f7812 */ /* 0x000fe200078ec0ff */
[----:B------:R-:W-:Y:S01]  /*03e0*/  IMAD.IADD R9, R8, 0x1, R9 ;  /* 0x0000000108097824 */ /* 0x000fe200078e0209 */
[----:B------:R-:W-:Y:S02]  /*03f0*/  LOP3.LUT R17, R16, 0x3fc, RZ, 0xc0, !PT ;  /* 0x000003fc10117812 */ /* 0x000fe400078ec0ff */
[C---:B------:R-:W-:Y:S01]  /*0400*/  IADD3 R13, PT, PT, R8.reuse, R13, RZ ;  /* 0x0000000d080d7210 */ /* 0x040fe20007ffe0ff */
[C---:B------:R-:W-:Y:S01]  /*0410*/  IMAD.IADD R15, R8.reuse, 0x1, R15 ;  /* 0x00000001080f7824 */ /* 0x040fe200078e020f */
[----:B------:R2:W-:Y:S01]  /*0420*/  ATOMS.POPC.INC.32 RZ, [R9+URZ] ;  /* 0x0000000009ff7f8c */ /* 0x0005e2000d8000ff */
[----:B------:R-:W-:-:S03]  /*0430*/  IMAD.IADD R17, R8, 0x1, R17 ;  /* 0x0000000108117824 */ /* 0x000fc600078e0211 */
[----:B------:R2:W-:Y:S04]  /*0440*/  ATOMS.POPC.INC.32 RZ, [R13+URZ] ;  /* 0x000000000dff7f8c */ /* 0x0005e8000d8000ff */
[----:B------:R2:W-:Y:S04]  /*0450*/  ATOMS.POPC.INC.32 RZ, [R15+URZ] ;  /* 0x000000000fff7f8c */ /* 0x0005e8000d8000ff */
[----:B------:R2:W-:Y:S01]  /*0460*/  ATOMS.POPC.INC.32 RZ, [R17+URZ] ;  /* 0x0000000011ff7f8c */ /* 0x0005e2000d8000ff */
[----:B------:R-:W-:Y:S05]  /*0470*/  @!P0 BRA `(.L_x_28) ;  /* 0xfffffffc00ac8947 */ /* 0x000fea000383ffff */
.L_x_27:
[----:B------:R-:W-:Y:S05]  /*0480*/  BSYNC.RECONVERGENT B0 ;  /* 0x0000000000007941 */ /* 0x000fea0003800200 */
.L_x_26:
[----:B------:R-:W-:Y:S01]  /*0490*/  BAR.SYNC.DEFER_BLOCKING 0x0 ;  /* 0x0000000000007b1d */ /* 0x000fe20000010000 */
[----:B------:R-:W-:-:S13]  /*04a0*/  ISETP.GT.U32.AND P0, PT, R0, 0xff, PT ;  /* 0x000000ff0000780c */ /* 0x000fda0003f04070 */
[----:B------:R-:W-:Y:S05]  /*04b0*/  @P0 EXIT ;  /* 0x000000000000094d */ /* 0x000fea0003800000 */
[----:B------:R-:W3:Y:S01]  /*04c0*/  LDC.64 R2, c[0x0][0x380] ;  /* 0x0000e000ff027b82 */ /* 0x000ee20000000a00 */
[----:B------:R-:W-:Y:S02]  /*04d0*/  IMAD R5, R5, 0x100, R0 ;  /* 0x0000010005057824 */ /* 0x000fe400078e0200 */
[----:B0-----:R-:W-:Y:S02]  /*04e0*/  VIADD R4, R4, 0xc00 ;  /* 0x00000c0004047836 */ /* 0x001fe40000000000 */
[----:B---3--:R-:W-:-:S04]  /*04f0*/  IMAD.WIDE.U32 R2, R5, 0x4, R2 ;  /* 0x0000000405027825 */ /* 0x008fc800078e0002 */
[----:B-1----:R-:W-:Y:S01]  /*0500*/  IMAD.MOV.U32 R11, RZ, RZ, R3 ;  /* 0x000000ffff0b7224 */ /* 0x002fe200078e0003 */
[----:B------:R-:W-:-:S07]  /*0510*/  MOV R8, R2 ;  /* 0x0000000200087202 */ /* 0x000fce0000000f00 */
.L_x_30:
[----:B0-----:R-:W-:Y:S01]  /*0520*/  LDS R2, [R4+-0xc00] ;  /* 0xfff4000004027984 */ /* 0x001fe20000000800 */
[C---:B------:R-:W-:Y:S01]  /*0530*/  ISETP.GE.U32.AND P0, PT, R0.reuse, 0x40, PT ;  /* 0x000000400000780c */ /* 0x040fe20003f06070 */
[----:B------:R-:W-:Y:S02]  /*0540*/  VIADD R0, R0, 0xc0 ;  /* 0x000000c000007836 */ /* 0x000fe40000000000 */
[----:B------:R-:W-:Y:S04]  /*0550*/  LDS R3, [R4+-0x800] ;  /* 0xfff8000004037984 */ /* 0x000fe80000000800 */
[----:B------:R-:W0:Y:S04]  /*0560*/  LDS R5, [R4+-0x400] ;  /* 0xfffc000004057984 */ /* 0x000e280000000800 */
[----:B------:R-:W-:Y:S04]  /*0570*/  LDS R7, [R4] ;  /* 0x0000000004077984 */ /* 0x000fe80000000800 */
[----:B------:R-:W1:Y:S04]  /*0580*/  LDS R6, [R4+0x400] ;  /* 0x0004000004067984 */ /* 0x000e680000000800 */
[----:B--2---:R2:W3:Y:S02]  /*0590*/  LDS R9, [R4+0x800] ;  /* 0x0008000004097984 */ /* 0x0044e40000000800 */
[----:B--2---:R-:W-:-:S02]  /*05a0*/  IADD3 R4, PT, PT, R4, 0x300, RZ ;  /* 0x0000030004047810 */ /* 0x004fc40007ffe0ff */
[----:B0-----:R-:W-:Y:S01]  /*05b0*/  IADD3 R2, PT, PT, R5, R3, R2 ;  /* 0x0000000305027210 */ /* 0x001fe20007ffe002 */
[----:B------:R-:W-:-:S03]  /*05c0*/  IMAD.MOV.U32 R3, RZ, RZ, R11 ;  /* 0x000000ffff037224 */ /* 0x000fc600078e000b */
[----:B-1----:R-:W-:-:S05]  /*05d0*/  IADD3 R2, PT, PT, R6, R7, R2 ;  /* 0x0000000706027210 */ /* 0x002fca0007ffe002 */
[----:B---3--:R-:W-:Y:S01]  /*05e0*/  IMAD.IADD R9, R2, 0x1, R9 ;  /* 0x0000000102097824 */ /* 0x008fe200078e0209 */
[----:B------:R-:W-:Y:S02]  /*05f0*/  MOV R2, R8 ;  /* 0x0000000800027202 */ /* 0x000fe40000000f00 */
[----:B------:R-:W-:-:S03]  /*0600*/  IADD3 R8, P1, PT, R8, 0x300, RZ ;  /* 0x0000030008087810 */ /* 0x000fc60007f3e0ff */
[----:B------:R0:W-:Y:S02]  /*0610*/  STG.E desc[UR6][R2.64], R9 ;  /* 0x0000000902007986 */ /* 0x0001e4000c101906 */
[----:B------:R-:W-:Y:S01]  /*0620*/  IMAD.X R11, RZ, RZ, R11, P1 ;  /* 0x000000ffff0b7224 */ /* 0x000fe200008e060b */
[----:B------:R-:W-:Y:S07]  /*0630*/  @!P0 BRA `(.L_x_30) ;  /* 0xfffffffc00b88947 */ /* 0x000fee000383ffff */
[----:B------:R-:W-:Y:S05]  /*0640*/  EXIT ;  /* 0x000000000000794d */ /* 0x000fea0003800000 */
.L_x_31:
        /* <DEDUP_REMOVED lines=11> */
.L_x_35:


//--------------------- .nv.shared._Z22mergeHistogram64KernelPjS_j --------------------------
	.section	.nv.shared._Z22mergeHistogram64KernelPjS_j,"aw",@nobits
	.sectionflags	@""
	.align	4
.nv.shared._Z22mergeHistogram64KernelPjS_j:
	.zero		2048


//--------------------- .nv.shared.reserved.0     --------------------------
	.section	.nv.shared.reserved.0,"aw",@nobits
	.weak		__nv_reservedSMEM_offset_0_alias
	.size		__nv_reservedSMEM_offset_0_alias, 0, 64
	.other		__nv_reservedSMEM_offset_0_alias,@"STO_CUDA_RESERVED_SHARED STV_DEFAULT"
__nv_reservedSMEM_offset_0_alias:
	.zero		0
	.zero		64


//--------------------- .nv.shared._Z17histogram64KernelPjP5uint4j --------------------------
	.section	.nv.shared._Z17histogram64KernelPjP5uint4j,"aw",@nobits
	.sectionflags	@""
.nv.shared._Z17histogram64KernelPjP5uint4j:
	.zero		5120


//--------------------- .nv.shared._Z23mergeHistogram256KernelPjS_j --------------------------
	.section	.nv.shared._Z23mergeHistogram256KernelPjS_j,"aw",@nobits
	.sectionflags	@""
	.align	4
.nv.shared._Z23mergeHistogram256KernelPjS_j:
	.zero		2048


//--------------------- .nv.shared._Z18histogram256KernelPjiPij --------------------------
	.section	.nv.shared._Z18histogram256KernelPjiPij,"aw",@nobits
	.sectionflags	@""
	.align	4
.nv.shared._Z18histogram256KernelPjiPij:
	.zero		7168


//--------------------- .nv.constant0._Z22mergeHistogram64KernelPjS_j --------------------------
	.section	.nv.constant0._Z22mergeHistogram64KernelPjS_j,"a",@progbits
	.sectionflags	@""
	.align	4
.nv.constant0._Z22mergeHistogram64KernelPjS_j:
	.zero		916


//--------------------- .nv.constant0._Z17histogram64KernelPjP5uint4j --------------------------
	.section	.nv.constant0._Z17histogram64KernelPjP5uint4j,"a",@progbits
	.sectionflags	@""
	.align	4
.nv.constant0._Z17histogram64KernelPjP5uint4j:
	.zero		916


//--------------------- .nv.constant0._Z23mergeHistogram256KernelPjS_j --------------------------
	.section	.nv.constant0._Z23mergeHistogram256KernelPjS_j,"a",@progbits
	.sectionflags	@""
	.align	4
.nv.constant0._Z23mergeHistogram256KernelPjS_j:
	.zero		916


//--------------------- .nv.constant0._Z18histogram256KernelPjiPij --------------------------
	.section	.nv.constant0._Z18histogram256KernelPjiPij,"a",@progbits
	.sectionflags	@""
	.align	4
.nv.constant0._Z18histogram256KernelPjiPij:
	.zero		924


//--------------------- SYMBOLS --------------------------

	.type		.nv.reservedSmem.offset0,@object
	.size		.nv.reservedSmem.offset0,0x4
	.type		.nv.reservedSmem.cap,@object
	.size		.nv.reservedSmem.cap,0x4
